// auto-generated by cutlass_sweep.conv — config: {"arch": "sm_90", "cluster_m": 2, "cluster_n": 1, "conv_kind": "dgrad", "dtype": "fp16", "ndim": 3, "tile_k": 64, "tile_m": 64, "tile_n": 128}
#include "cutlass/cutlass.h"
#include "cute/tensor.hpp"
#include "cutlass/kernel_hardware_info.hpp"
#include "cutlass/conv/convolution.h"
#include "cutlass/conv/dispatch_policy.hpp"
#include "cutlass/conv/collective/collective_builder.hpp"
#include "cutlass/conv/kernel/conv_universal.hpp"
#include "cutlass/conv/device/conv_universal_adapter.hpp"
#include "cutlass/epilogue/collective/collective_builder.hpp"

using namespace cute;
using Elem = cutlass::half_t;
using Acc  = float;
using LayoutAB = cutlass::layout::TensorNDHWC;
using LayoutC  = cutlass::layout::TensorNDHWC;
constexpr auto ConvOp = cutlass::conv::Operator::kDgrad;
using TileShape    = Shape<_64, _128, Shape<_64>>;
using ClusterShape = Shape<_2, _1, _1>;

using CollectiveEpilogue = typename cutlass::epilogue::collective::CollectiveBuilder<
    cutlass::arch::Sm90, cutlass::arch::OpClassTensorOp,
    TileShape, ClusterShape,
    cutlass::epilogue::collective::EpilogueTileAuto,
    Acc, Acc,
    Elem, LayoutC, 128 / cutlass::sizeof_bits<Elem>::value,
    Elem, LayoutC, 128 / cutlass::sizeof_bits<Elem>::value,
    cutlass::epilogue::collective::EpilogueScheduleAuto
  >::CollectiveOp;

using CollectiveMainloop = typename cutlass::conv::collective::CollectiveBuilder<
    cutlass::arch::Sm90, cutlass::arch::OpClassTensorOp, ConvOp,
    Elem, LayoutAB, 128 / cutlass::sizeof_bits<Elem>::value,
    Elem, LayoutAB, 128 / cutlass::sizeof_bits<Elem>::value,
    Acc,
    TileShape, ClusterShape,
    cutlass::conv::collective::StageCountAutoCarveout<
        static_cast<int>(sizeof(typename CollectiveEpilogue::SharedStorage))>,
    cutlass::conv::collective::KernelScheduleAuto
  >::CollectiveOp;

using ProblemShape = cutlass::conv::ConvProblemShape<
    ConvOp, CollectiveMainloop::DispatchPolicy::NumSpatialDimensions>;
using ConvKernel = cutlass::conv::kernel::ConvUniversal<
    ProblemShape, CollectiveMainloop, CollectiveEpilogue>;
using Conv = cutlass::conv::device::ConvUniversalAdapter<ConvKernel>;

auto* _anchor = &cutlass::device_kernel<ConvKernel>;


// ===== COMPILED SASS (sm_90a) =====

	.target	sm_90a

	.elftype	@"ET_EXEC"


//--------------------- .note.nv.tkinfo           --------------------------
	.section	.note.nv.tkinfo,"",@"SHT_NOTE"
	.sectionflags	@"SHF_NOTE_NV_TKINFO"
	.tkinfo
        /*0018*/ 	.word	0x00000002
        /*0030*/ 	.string	""
        /*0030*/ 	.string	"ptxas"
        /*0030*/ 	.string	"Cuda compilation tools, release 13.0, V13.0.88"
        /*0030*/ 	.string	"Build cuda_13.0.r13.0/compiler.36424714_0"
        /*0030*/ 	.string	"-arch sm_90a -m 64 "



//--------------------- .note.nv.cuinfo           --------------------------
	.section	.note.nv.cuinfo,"",@"SHT_NOTE"
	.sectionflags	@"SHF_NOTE_NV_CUINFO"
        /*0018*/ 	.short	0x0002
        /*001a*/ 	.short	0x005a
        /*001c*/ 	.short	0x0082
	.zero		2


//--------------------- .nv.info                  --------------------------
	.section	.nv.info,"",@"SHT_CUDA_INFO"
	.align	4


	//----- nvinfo : EIATTR_REGCOUNT
	.align		4
        /*0000*/ 	.byte	0x04, 0x2f
        /*0002*/ 	.short	(.L_12 - .L_11)
	.align		4
.L_11:
        /*0004*/ 	.word	index@(_ZN7cutlass13device_kernelINS_4conv6kernel13ConvUniversalINS1_16ConvProblemShapeILNS1_8OperatorE1ELi3EEENS1_10collective14CollectiveConvINS1_46MainloopSm90TmaGmmaWarpSpecializedImplicitGemmILS5_1ELi9ELi3EN4cute5tupleIJNSA_1CILi2EEENSC_ILi1EEESE_EEENS1_36KernelImplicitTmaWarpSpecializedSm90ELi1EEENSB_IJNSC_ILi64EEENSC_ILi128EEENSB_IJSI_EEEEEENS_6half_tESM_NSA_8TiledMMAINSA_8MMA_AtomIJNSA_4SM904GMMA26MMA_64x128x16_F32F16F16_SSILNSQ_5MajorE0ELSS_1ELNSQ_7ScaleInE1ELST_1EEEEEENSA_6LayoutINSB_IJSE_SE_SE_EEENSB_IJNSC_ILi0EEESY_SY_EEEEENSB_IJNSA_10UnderscoreES11_S11_EEEEENS7_6detail26Sm90ImplicitGemmTileTraitsINSA_20SM90_TMA_LOAD_IM2COLENSA_14ComposedLayoutINSA_7SwizzleILi3ELi4ELi3EEENSA_18smem_ptr_flag_bitsILi16EEENSW_INSB_IJNSB_IJNSC_ILi8EEES1C_EEENSB_IJSI_SE_EEENSB_IJSE_NSC_ILi9EEEEEEEEENSB_IJNSB_IJSI_NSC_ILi512EEEEEENSB_IJSE_SY_EEENSB_IJSY_NSC_ILi4096EEEEEEEEEEEEEvEENS15_INSA_23SM90_TMA_LOAD_MULTICASTENS17_IS19_S1B_NSW_INSB_IJNSB_IJSI_SD_EEES1D_S1G_EEENSB_IJNSB_IJSE_S1L_EEES1J_NSB_IJSY_NSC_ILi8192EEEEEEEEEEEEEvEEEENS_8epilogue10collective6detail29Sm90TmaWarpSpecializedAdapterINS23_15DefaultEpilogueISM_NSB_IJNSB_IJllllEEESE_SY_EEES28_NS22_6thread17LinearCombinationISM_Li1EffLNS29_9ScaleType4KindE0ELNS_15FloatRoundStyleE2ESM_EENS_4gemm15EpilogueDefaultEEEEEvvEEEEvNT_6ParamsE)
        /*0008*/ 	.word	0x0000005a


	//----- nvinfo : EIATTR_FRAME_SIZE
	.align		4
.L_12:
        /*000c*/ 	.byte	0x04, 0x11
        /*000e*/ 	.short	(.L_14 - .L_13)
	.align		4
.L_13:
        /*0010*/ 	.word	index@(_ZN7cutlass13device_kernelINS_4conv6kernel13ConvUniversalINS1_16ConvProblemShapeILNS1_8OperatorE1ELi3EEENS1_10collective14CollectiveConvINS1_46MainloopSm90TmaGmmaWarpSpecializedImplicitGemmILS5_1ELi9ELi3EN4cute5tupleIJNSA_1CILi2EEENSC_ILi1EEESE_EEENS1_36KernelImplicitTmaWarpSpecializedSm90ELi1EEENSB_IJNSC_ILi64EEENSC_ILi128EEENSB_IJSI_EEEEEENS_6half_tESM_NSA_8TiledMMAINSA_8MMA_AtomIJNSA_4SM904GMMA26MMA_64x128x16_F32F16F16_SSILNSQ_5MajorE0ELSS_1ELNSQ_7ScaleInE1ELST_1EEEEEENSA_6LayoutINSB_IJSE_SE_SE_EEENSB_IJNSC_ILi0EEESY_SY_EEEEENSB_IJNSA_10UnderscoreES11_S11_EEEEENS7_6detail26Sm90ImplicitGemmTileTraitsINSA_20SM90_TMA_LOAD_IM2COLENSA_14ComposedLayoutINSA_7SwizzleILi3ELi4ELi3EEENSA_18smem_ptr_flag_bitsILi16EEENSW_INSB_IJNSB_IJNSC_ILi8EEES1C_EEENSB_IJSI_SE_EEENSB_IJSE_NSC_ILi9EEEEEEEEENSB_IJNSB_IJSI_NSC_ILi512EEEEEENSB_IJSE_SY_EEENSB_IJSY_NSC_ILi4096EEEEEEEEEEEEEvEENS15_INSA_23SM90_TMA_LOAD_MULTICASTENS17_IS19_S1B_NSW_INSB_IJNSB_IJSI_SD_EEES1D_S1G_EEENSB_IJNSB_IJSE_S1L_EEES1J_NSB_IJSY_NSC_ILi8192EEEEEEEEEEEEEvEEEENS_8epilogue10collective6detail29Sm90TmaWarpSpecializedAdapterINS23_15DefaultEpilogueISM_NSB_IJNSB_IJllllEEESE_SY_EEES28_NS22_6thread17LinearCombinationISM_Li1EffLNS29_9ScaleType4KindE0ELNS_15FloatRoundStyleE2ESM_EENS_4gemm15EpilogueDefaultEEEEEvvEEEEvNT_6ParamsE)
        /*0014*/ 	.word	0x00000000


	//----- nvinfo : EIATTR_MIN_STACK_SIZE
	.align		4
.L_14:
        /*0018*/ 	.byte	0x04, 0x12
        /*001a*/ 	.short	(.L_16 - .L_15)
	.align		4
.L_15:
        /*001c*/ 	.word	index@(_ZN7cutlass13device_kernelINS_4conv6kernel13ConvUniversalINS1_16ConvProblemShapeILNS1_8OperatorE1ELi3EEENS1_10collective14CollectiveConvINS1_46MainloopSm90TmaGmmaWarpSpecializedImplicitGemmILS5_1ELi9ELi3EN4cute5tupleIJNSA_1CILi2EEENSC_ILi1EEESE_EEENS1_36KernelImplicitTmaWarpSpecializedSm90ELi1EEENSB_IJNSC_ILi64EEENSC_ILi128EEENSB_IJSI_EEEEEENS_6half_tESM_NSA_8TiledMMAINSA_8MMA_AtomIJNSA_4SM904GMMA26MMA_64x128x16_F32F16F16_SSILNSQ_5MajorE0ELSS_1ELNSQ_7ScaleInE1ELST_1EEEEEENSA_6LayoutINSB_IJSE_SE_SE_EEENSB_IJNSC_ILi0EEESY_SY_EEEEENSB_IJNSA_10UnderscoreES11_S11_EEEEENS7_6detail26Sm90ImplicitGemmTileTraitsINSA_20SM90_TMA_LOAD_IM2COLENSA_14ComposedLayoutINSA_7SwizzleILi3ELi4ELi3EEENSA_18smem_ptr_flag_bitsILi16EEENSW_INSB_IJNSB_IJNSC_ILi8EEES1C_EEENSB_IJSI_SE_EEENSB_IJSE_NSC_ILi9EEEEEEEEENSB_IJNSB_IJSI_NSC_ILi512EEEEEENSB_IJSE_SY_EEENSB_IJSY_NSC_ILi4096EEEEEEEEEEEEEvEENS15_INSA_23SM90_TMA_LOAD_MULTICASTENS17_IS19_S1B_NSW_INSB_IJNSB_IJSI_SD_EEES1D_S1G_EEENSB_IJNSB_IJSE_S1L_EEES1J_NSB_IJSY_NSC_ILi8192EEEEEEEEEEEEEvEEEENS_8epilogue10collective6detail29Sm90TmaWarpSpecializedAdapterINS23_15DefaultEpilogueISM_NSB_IJNSB_IJllllEEESE_SY_EEES28_NS22_6thread17LinearCombinationISM_Li1EffLNS29_9ScaleType4KindE0ELNS_15FloatRoundStyleE2ESM_EENS_4gemm15EpilogueDefaultEEEEEvvEEEEvNT_6ParamsE)
        /*0020*/ 	.word	0x00000000
.L_16:


//--------------------- .nv.compat                --------------------------
	.section	.nv.compat,"",@"SHT_CUDA_COMPAT_INFO"
	.align	4
        /*0000*/ 	.byte	0x02, 0x09, 0x01, 0x00, 0x02, 0x02, 0x04, 0x00, 0x02, 0x05, 0x05, 0x00, 0x03, 0x07, 0x01, 0x01
        /*0010*/ 	.byte	0x02, 0x03, 0x01, 0x00, 0x02, 0x06, 0x01, 0x00, 0x04, 0x0b, 0x08, 0x00, 0x00, 0x00, 0x00, 0x00
        /*0020*/ 	.byte	0x00, 0x00, 0x00, 0x00


//--------------------- .nv.info._ZN7cutlass13device_kernelINS_4conv6kernel13ConvUniversalINS1_16ConvProblemShapeILNS1_8OperatorE1ELi3EEENS1_10collective14CollectiveConvINS1_46MainloopSm90TmaGmmaWarpSpecializedImplicitGemmILS5_1ELi9ELi3EN4cute5tupleIJNSA_1CILi2EEENSC_ILi1EEESE_EEENS1_36KernelImplicitTmaWarpSpecializedSm90ELi1EEENSB_IJNSC_ILi64EEENSC_ILi128EEENSB_IJSI_EEEEEENS_6half_tESM_NSA_8TiledMMAINSA_8MMA_AtomIJNSA_4SM904GMMA26MMA_64x128x16_F32F16F16_SSILNSQ_5MajorE0ELSS_1ELNSQ_7ScaleInE1ELST_1EEEEEENSA_6LayoutINSB_IJSE_SE_SE_EEENSB_IJNSC_ILi0EEESY_SY_EEEEENSB_IJNSA_10UnderscoreES11_S11_EEEEENS7_6detail26Sm90ImplicitGemmTileTraitsINSA_20SM90_TMA_LOAD_IM2COLENSA_14ComposedLayoutINSA_7SwizzleILi3ELi4ELi3EEENSA_18smem_ptr_flag_bitsILi16EEENSW_INSB_IJNSB_IJNSC_ILi8EEES1C_EEENSB_IJSI_SE_EEENSB_IJSE_NSC_ILi9EEEEEEEEENSB_IJNSB_IJSI_NSC_ILi512EEEEEENSB_IJSE_SY_EEENSB_IJSY_NSC_ILi4096EEEEEEEEEEEEEvEENS15_INSA_23SM90_TMA_LOAD_MULTICASTENS17_IS19_S1B_NSW_INSB_IJNSB_IJSI_SD_EEES1D_S1G_EEENSB_IJNSB_IJSE_S1L_EEES1J_NSB_IJSY_NSC_ILi8192EEEEEEEEEEEEEvEEEENS_8epilogue10collective6detail29Sm90TmaWarpSpecializedAdapterINS23_15DefaultEpilogueISM_NSB_IJNSB_IJllllEEESE_SY_EEES28_NS22_6thread17LinearCombinationISM_Li1EffLNS29_9ScaleType4KindE0ELNS_15FloatRoundStyleE2ESM_EENS_4gemm15EpilogueDefaultEEEEEvvEEEEvNT_6ParamsE --------------------------
	.section	.nv.info._ZN7cutlass13device_kernelINS_4conv6kernel13ConvUniversalINS1_16ConvProblemShapeILNS1_8OperatorE1ELi3EEENS1_10collective14CollectiveConvINS1_46MainloopSm90TmaGmmaWarpSpecializedImplicitGemmILS5_1ELi9ELi3EN4cute5tupleIJNSA_1CILi2EEENSC_ILi1EEESE_EEENS1_36KernelImplicitTmaWarpSpecializedSm90ELi1EEENSB_IJNSC_ILi64EEENSC_ILi128EEENSB_IJSI_EEEEEENS_6half_tESM_NSA_8TiledMMAINSA_8MMA_AtomIJNSA_4SM904GMMA26MMA_64x128x16_F32F16F16_SSILNSQ_5MajorE0ELSS_1ELNSQ_7ScaleInE1ELST_1EEEEEENSA_6LayoutINSB_IJSE_SE_SE_EEENSB_IJNSC_ILi0EEESY_SY_EEEEENSB_IJNSA_10UnderscoreES11_S11_EEEEENS7_6detail26Sm90ImplicitGemmTileTraitsINSA_20SM90_TMA_LOAD_IM2COLENSA_14ComposedLayoutINSA_7SwizzleILi3ELi4ELi3EEENSA_18smem_ptr_flag_bitsILi16EEENSW_INSB_IJNSB_IJNSC_ILi8EEES1C_EEENSB_IJSI_SE_EEENSB_IJSE_NSC_ILi9EEEEEEEEENSB_IJNSB_IJSI_NSC_ILi512EEEEEENSB_IJSE_SY_EEENSB_IJSY_NSC_ILi4096EEEEEEEEEEEEEvEENS15_INSA_23SM90_TMA_LOAD_MULTICASTENS17_IS19_S1B_NSW_INSB_IJNSB_IJSI_SD_EEES1D_S1G_EEENSB_IJNSB_IJSE_S1L_EEES1J_NSB_IJSY_NSC_ILi8192EEEEEEEEEEEEEvEEEENS_8epilogue10collective6detail29Sm90TmaWarpSpecializedAdapterINS23_15DefaultEpilogueISM_NSB_IJNSB_IJllllEEESE_SY_EEES28_NS22_6thread17LinearCombinationISM_Li1EffLNS29_9ScaleType4KindE0ELNS_15FloatRoundStyleE2ESM_EENS_4gemm15EpilogueDefaultEEEEEvvEEEEvNT_6ParamsE,"",@"SHT_CUDA_INFO"
	.sectionflags	@""
	.align	4


	//----- nvinfo : EIATTR_CUDA_API_VERSION
	.align		4
        /*0000*/ 	.byte	0x04, 0x37
        /*0002*/ 	.short	(.L_18 - .L_17)
.L_17:
        /*0004*/ 	.word	0x00000082


	//----- nvinfo : EIATTR_KPARAM_INFO
	.align		4
.L_18:
        /*0008*/ 	.byte	0x04, 0x17
        /*000a*/ 	.short	(.L_20 - .L_19)
.L_19:
        /*000c*/ 	.word	0x00000000
        /*0010*/ 	.short	0x0000
        /*0012*/ 	.short	0x0070
        /*0014*/ 	.byte	0x00, 0xf0, 0x01, 0x10


	//----- nvinfo : EIATTR_SPARSE_MMA_MASK
	.align		4
.L_20:
        /*0018*/ 	.byte	0x03, 0x50
        /*001a*/ 	.short	0x0000


	//----- nvinfo : EIATTR_MAXREG_COUNT
	.align		4
        /*001c*/ 	.byte	0x03, 0x1b
        /*001e*/ 	.short	0x00ff


	//----- nvinfo : EIATTR_NUM_BARRIERS
	.align		4
        /*0020*/ 	.byte	0x02, 0x4c
        /*0022*/ 	.byte	0x01
	.zero		1


	//----- nvinfo : EIATTR_MERCURY_ISA_VERSION
	.align		4
        /*0024*/ 	.byte	0x03, 0x5f
        /*0026*/ 	.short	0x0101


	//----- nvinfo : EIATTR_COOP_GROUP_MASK_REGIDS
	.align		4
        /*0028*/ 	.byte	0x04, 0x29
        /*002a*/ 	.short	(.L_22 - .L_21)


	//   ....[0]....
.L_21:
        /*002c*/ 	.word	0xffffffff


	//   ....[1]....
        /*0030*/ 	.word	0xffffffff


	//   ....[2]....
        /*0034*/ 	.word	0xffffffff


	//   ....[3]....
        /*0038*/ 	.word	0xffffffff


	//----- nvinfo : EIATTR_COOP_GROUP_INSTR_OFFSETS
	.align		4
.L_22:
        /*003c*/ 	.byte	0x04, 0x28
        /*003e*/ 	.short	(.L_24 - .L_23)


	//   ....[0]....
.L_23:
        /*0040*/ 	.word	0x00000070


	//   ....[1]....
        /*0044*/ 	.word	0x00000080


	//   ....[2]....
        /*0048*/ 	.word	0x00000140


	//   ....[3]....
        /*004c*/ 	.word	0x00000770


	//----- nvinfo : EIATTR_MBARRIER_INSTR_OFFSETS
	.align		4
.L_24:
        /*0050*/ 	.byte	0x04, 0x39
        /*0052*/ 	.short	(.L_26 - .L_25)


	//   ....[0]....
.L_25:
        /*0054*/ 	.word	0x00000310
        /*0058*/ 	.word	0x000000ff
        /*005c*/ 	.word	0x00036000
        /*0060*/ 	.short	0x0100
        /*0062*/ 	.byte	0x08
	.zero		1


	//   ....[1]....
        /*0064*/ 	.word	0x00000320
        /*0068*/ 	.word	0x000000ff
        /*006c*/ 	.word	0x00036048
        /*0070*/ 	.short	0x0100
        /*0072*/ 	.byte	0x08
	.zero		1


	//   ....[2]....
        /*0074*/ 	.word	0x00000330
        /*0078*/ 	.word	0x000000ff
        /*007c*/ 	.word	0x00036008
        /*0080*/ 	.short	0x0100
        /*0082*/ 	.byte	0x08
	.zero		1


	//   ....[3]....
        /*0084*/ 	.word	0x00000340
        /*0088*/ 	.word	0x000000ff
        /*008c*/ 	.word	0x00036050
        /*0090*/ 	.short	0x0100
        /*0092*/ 	.byte	0x08
	.zero		1


	//   ....[4]....
        /*0094*/ 	.word	0x00000350
        /*0098*/ 	.word	0x000000ff
        /*009c*/ 	.word	0x00036010
        /*00a0*/ 	.short	0x0100
        /*00a2*/ 	.byte	0x08
	.zero		1


	//   ....[5]....
        /*00a4*/ 	.word	0x00000360
        /*00a8*/ 	.word	0x000000ff
        /*00ac*/ 	.word	0x00036058
        /*00b0*/ 	.short	0x0100
        /*00b2*/ 	.byte	0x08
	.zero		1


	//   ....[6]....
        /*00b4*/ 	.word	0x00000370
        /*00b8*/ 	.word	0x000000ff
        /*00bc*/ 	.word	0x00036018
        /*00c0*/ 	.short	0x0100
        /*00c2*/ 	.byte	0x08
	.zero		1


	//   ....[7]....
        /*00c4*/ 	.word	0x00000380
        /*00c8*/ 	.word	0x000000ff
        /*00cc*/ 	.word	0x00036060
        /*00d0*/ 	.short	0x0100
        /*00d2*/ 	.byte	0x08
	.zero		1


	//   ....[8]....
        /*00d4*/ 	.word	0x00000390
        /*00d8*/ 	.word	0x000000ff
        /*00dc*/ 	.word	0x00036020
        /*00e0*/ 	.short	0x0100
        /*00e2*/ 	.byte	0x08
	.zero		1


	//   ....[9]....
        /*00e4*/ 	.word	0x000003a0
        /*00e8*/ 	.word	0x000000ff
        /*00ec*/ 	.word	0x00036068
        /*00f0*/ 	.short	0x0100
        /*00f2*/ 	.byte	0x08
	.zero		1


	//   ....[10]....
        /*00f4*/ 	.word	0x000003b0
        /*00f8*/ 	.word	0x000000ff
        /*00fc*/ 	.word	0x00036028
        /*0100*/ 	.short	0x0100
        /*0102*/ 	.byte	0x08
	.zero		1


	//   ....[11]....
        /*0104*/ 	.word	0x000003c0
        /*0108*/ 	.word	0x000000ff
        /*010c*/ 	.word	0x00036070
        /*0110*/ 	.short	0x0100
        /*0112*/ 	.byte	0x08
	.zero		1


	//   ....[12]....
        /*0114*/ 	.word	0x000003d0
        /*0118*/ 	.word	0x000000ff
        /*011c*/ 	.word	0x00036030
        /*0120*/ 	.short	0x0100
        /*0122*/ 	.byte	0x08
	.zero		1


	//   ....[13]....
        /*0124*/ 	.word	0x000003e0
        /*0128*/ 	.word	0x000000ff
        /*012c*/ 	.word	0x00036078
        /*0130*/ 	.short	0x0100
        /*0132*/ 	.byte	0x08
	.zero		1


	//   ....[14]....
        /*0134*/ 	.word	0x000003f0
        /*0138*/ 	.word	0x000000ff
        /*013c*/ 	.word	0x00036038
        /*0140*/ 	.short	0x0100
        /*0142*/ 	.byte	0x08
	.zero		1


	//   ....[15]....
        /*0144*/ 	.word	0x00000400
        /*0148*/ 	.word	0x000000ff
        /*014c*/ 	.word	0x00036080
        /*0150*/ 	.short	0x0100
        /*0152*/ 	.byte	0x08
	.zero		1


	//   ....[16]....
        /*0154*/ 	.word	0x00000410
        /*0158*/ 	.word	0x000000ff
        /*015c*/ 	.word	0x00036040
        /*0160*/ 	.short	0x0100
        /*0162*/ 	.byte	0x08
	.zero		1


	//   ....[17]....
        /*0164*/ 	.word	0x00000420
        /*0168*/ 	.word	0x000000ff
        /*016c*/ 	.word	0x00036088
        /*0170*/ 	.short	0x0100
        /*0172*/ 	.byte	0x08
	.zero		1


	//   ....[18]....
        /*0174*/ 	.word	0x00000de0
        /*0178*/ 	.word	0x00000008
        /*017c*/ 	.word	0x00036000
        /*0180*/ 	.short	0x010a
        /*0182*/ 	.byte	0x3f
	.zero		1


	//   ....[19]....
        /*0184*/ 	.word	0x00001180
        /*0188*/ 	.word	0x0000000b
        /*018c*/ 	.word	0x00036000
        /*0190*/ 	.short	0x010a
        /*0192*/ 	.byte	0x3f
	.zero		1


	//   ....[20]....
        /*0194*/ 	.word	0x000013a0
        /*0198*/ 	.word	0x0000000a
        /*019c*/ 	.word	0x00000000
        /*01a0*/ 	.short	0x0101
        /*01a2*/ 	.byte	0x3f
	.zero		1


	//   ....[21]....
        /*01a4*/ 	.word	0x000015e0
        /*01a8*/ 	.word	0x00000004
        /*01ac*/ 	.word	0x00000000
        /*01b0*/ 	.short	0x0101
        /*01b2*/ 	.byte	0x3f
	.zero		1


	//   ....[22]....
        /*01b4*/ 	.word	0x00006140
        /*01b8*/ 	.word	0x0000000f
        /*01bc*/ 	.word	0x00036048
        /*01c0*/ 	.short	0x010a
        /*01c2*/ 	.byte	0x3f
	.zero		1


	//   ....[23]....
        /*01c4*/ 	.word	0x000069e0
        /*01c8*/ 	.word	0x00000002
        /*01cc*/ 	.word	0x00000000
        /*01d0*/ 	.short	0x010a
        /*01d2*/ 	.byte	0x3f
	.zero		1


	//   ....[24]....
        /*01d4*/ 	.word	0x00006a90
        /*01d8*/ 	.word	0x00000000
        /*01dc*/ 	.word	0x00000000
        /*01e0*/ 	.short	0x010a
        /*01e2*/ 	.byte	0x3f
	.zero		1


	//   ....[25]....
        /*01e4*/ 	.word	0x00006b40
        /*01e8*/ 	.word	0x00000000
        /*01ec*/ 	.word	0x00000000
        /*01f0*/ 	.short	0x010a
        /*01f2*/ 	.byte	0x3f
	.zero		1


	//   ....[26]....
        /*01f4*/ 	.word	0x00006bf0
        /*01f8*/ 	.word	0x00000000
        /*01fc*/ 	.word	0x00000000
        /*0200*/ 	.short	0x010a
        /*0202*/ 	.byte	0x3f
	.zero		1


	//   ....[27]....
        /*0204*/ 	.word	0x00006ca0
        /*0208*/ 	.word	0x00000000
        /*020c*/ 	.word	0x00000000
        /*0210*/ 	.short	0x010a
        /*0212*/ 	.byte	0x3f
	.zero		1


	//   ....[28]....
        /*0214*/ 	.word	0x00006d50
        /*0218*/ 	.word	0x00000000
        /*021c*/ 	.word	0x00000000
        /*0220*/ 	.short	0x010a
        /*0222*/ 	.byte	0x3f
	.zero		1


	//   ....[29]....
        /*0224*/ 	.word	0x00006e00
        /*0228*/ 	.word	0x00000000
        /*022c*/ 	.word	0x00000000
        /*0230*/ 	.short	0x010a
        /*0232*/ 	.byte	0x3f
	.zero		1


	//   ....[30]....
        /*0234*/ 	.word	0x00006eb0
        /*0238*/ 	.word	0x00000000
        /*023c*/ 	.word	0x00000000
        /*0240*/ 	.short	0x010a
        /*0242*/ 	.byte	0x3f
	.zero		1


	//   ....[31]....
        /*0244*/ 	.word	0x00006f60
        /*0248*/ 	.word	0x00000006
        /*024c*/ 	.word	0x00000000
        /*0250*/ 	.short	0x010a
        /*0252*/ 	.byte	0x3f
	.zero		1


	//----- nvinfo : EIATTR_NUM_MBARRIERS
	.align		4
.L_26:
        /*0254*/ 	.byte	0x03, 0x38
        /*0256*/ 	.short	0x0012


	//----- nvinfo : EIATTR_EXIT_INSTR_OFFSETS
	.align		4
        /*0258*/ 	.byte	0x04, 0x1c
        /*025a*/ 	.short	(.L_28 - .L_27)


	//   ....[0]....
.L_27:
        /*025c*/ 	.word	0x00000b10


	//   ....[1]....
        /*0260*/ 	.word	0x00001740


	//   ....[2]....
        /*0264*/ 	.word	0x00004880


	//   ....[3]....
        /*0268*/ 	.word	0x000048b0


	//   ....[4]....
        /*026c*/ 	.word	0x00005f20


	//   ....[5]....
        /*0270*/ 	.word	0x00005f50


	//   ....[6]....
        /*0274*/ 	.word	0x00005f70


	//   ....[7]....
        /*0278*/ 	.word	0x000068d0


	//   ....[8]....
        /*027c*/ 	.word	0x00006f90


	//----- nvinfo : EIATTR_MAX_THREADS
	.align		4
.L_28:
        /*0280*/ 	.byte	0x04, 0x05
        /*0282*/ 	.short	(.L_30 - .L_29)
.L_29:
        /*0284*/ 	.word	0x00000100
        /*0288*/ 	.word	0x00000001
        /*028c*/ 	.word	0x00000001


	//----- nvinfo : EIATTR_CRS_STACK_SIZE
	.align		4
.L_30:
        /*0290*/ 	.byte	0x04, 0x1e
        /*0292*/ 	.short	(.L_32 - .L_31)
.L_31:
        /*0294*/ 	.word	0x00000000


	//----- nvinfo : EIATTR_CBANK_PARAM_SIZE
	.align		4
.L_32:
        /*0298*/ 	.byte	0x03, 0x19
        /*029a*/ 	.short	0x0470


	//----- nvinfo : EIATTR_PARAM_CBANK
	.align		4
        /*029c*/ 	.byte	0x04, 0x0a
        /*029e*/ 	.short	(.L_34 - .L_33)
	.align		4
.L_33:
        /*02a0*/ 	.word	index@(.nv.constant0._ZN7cutlass13device_kernelINS_4conv6kernel13ConvUniversalINS1_16ConvProblemShapeILNS1_8OperatorE1ELi3EEENS1_10collective14CollectiveConvINS1_46MainloopSm90TmaGmmaWarpSpecializedImplicitGemmILS5_1ELi9ELi3EN4cute5tupleIJNSA_1CILi2EEENSC_ILi1EEESE_EEENS1_36KernelImplicitTmaWarpSpecializedSm90ELi1EEENSB_IJNSC_ILi64EEENSC_ILi128EEENSB_IJSI_EEEEEENS_6half_tESM_NSA_8TiledMMAINSA_8MMA_AtomIJNSA_4SM904GMMA26MMA_64x128x16_F32F16F16_SSILNSQ_5MajorE0ELSS_1ELNSQ_7ScaleInE1ELST_1EEEEEENSA_6LayoutINSB_IJSE_SE_SE_EEENSB_IJNSC_ILi0EEESY_SY_EEEEENSB_IJNSA_10UnderscoreES11_S11_EEEEENS7_6detail26Sm90ImplicitGemmTileTraitsINSA_20SM90_TMA_LOAD_IM2COLENSA_14ComposedLayoutINSA_7SwizzleILi3ELi4ELi3EEENSA_18smem_ptr_flag_bitsILi16EEENSW_INSB_IJNSB_IJNSC_ILi8EEES1C_EEENSB_IJSI_SE_EEENSB_IJSE_NSC_ILi9EEEEEEEEENSB_IJNSB_IJSI_NSC_ILi512EEEEEENSB_IJSE_SY_EEENSB_IJSY_NSC_ILi4096EEEEEEEEEEEEEvEENS15_INSA_23SM90_TMA_LOAD_MULTICASTENS17_IS19_S1B_NSW_INSB_IJNSB_IJSI_SD_EEES1D_S1G_EEENSB_IJNSB_IJSE_S1L_EEES1J_NSB_IJSY_NSC_ILi8192EEEEEEEEEEEEEvEEEENS_8epilogue10collective6detail29Sm90TmaWarpSpecializedAdapterINS23_15DefaultEpilogueISM_NSB_IJNSB_IJllllEEESE_SY_EEES28_NS22_6thread17LinearCombinationISM_Li1EffLNS29_9ScaleType4KindE0ELNS_15FloatRoundStyleE2ESM_EENS_4gemm15EpilogueDefaultEEEEEvvEEEEvNT_6ParamsE)
        /*02a4*/ 	.short	0x0210
        /*02a6*/ 	.short	0x0470


	//----- nvinfo : EIATTR_SW_WAR
	.align		4
.L_34:
        /*02a8*/ 	.byte	0x04, 0x36
        /*02aa*/ 	.short	(.L_36 - .L_35)
.L_35:
        /*02ac*/ 	.word	0x00000008
.L_36:


//--------------------- .nv.callgraph             --------------------------
	.section	.nv.callgraph,"",@"SHT_CUDA_CALLGRAPH"
	.align	4
	.sectionentsize	8
	.align		4
        /*0000*/ 	.word	0x00000000
	.align		4
        /*0004*/ 	.word	0xffffffff
	.align		4
        /*0008*/ 	.word	0x00000000
	.align		4
        /*000c*/ 	.word	0xfffffffe
	.align		4
        /*0010*/ 	.word	0x00000000
	.align		4
        /*0014*/ 	.word	0xfffffffd
	.align		4
        /*0018*/ 	.word	0x00000000
	.align		4
        /*001c*/ 	.word	0xfffffffc


//--------------------- .nv.constant4             --------------------------
	.section	.nv.constant4,"a",@progbits
	.align	8
	.align		8
.nv.constant4:
        /*0000*/ 	.dword	_ZN39_INTERNAL_a7a72e85_4_k_cu_e3ead432_29564cuda3std3__45__cpo5beginE
	.align		8
        /*0008*/ 	.dword	_ZN39_INTERNAL_a7a72e85_4_k_cu_e3ead432_29564cuda3std3__45__cpo3endE
	.align		8
        /*0010*/ 	.dword	_ZN39_INTERNAL_a7a72e85_4_k_cu_e3ead432_29564cuda3std3__45__cpo6cbeginE
	.align		8
        /*0018*/ 	.dword	_ZN39_INTERNAL_a7a72e85_4_k_cu_e3ead432_29564cuda3std3__45__cpo4cendE
	.align		8
        /*0020*/ 	.dword	_ZN39_INTERNAL_a7a72e85_4_k_cu_e3ead432_29564cuda3std3__441_GLOBAL__N__a7a72e85_4_k_cu_e3ead432_29566ignoreE
	.align		8
        /*0028*/ 	.dword	_ZN39_INTERNAL_a7a72e85_4_k_cu_e3ead432_29564cuda3std3__419piecewise_constructE
	.align		8
        /*0030*/ 	.dword	_ZN39_INTERNAL_a7a72e85_4_k_cu_e3ead432_29564cuda3std3__48in_placeE
	.align		8
        /*0038*/ 	.dword	_ZN39_INTERNAL_a7a72e85_4_k_cu_e3ead432_29564cuda3std6ranges3__45__cpo4swapE
	.align		8
        /*0040*/ 	.dword	_ZN39_INTERNAL_a7a72e85_4_k_cu_e3ead432_29564cuda3std6ranges3__45__cpo9iter_moveE
	.align		8
        /*0048*/ 	.dword	_ZN39_INTERNAL_a7a72e85_4_k_cu_e3ead432_29564cute7productE
	.align		8
        /*0050*/ 	.dword	_ZN39_INTERNAL_a7a72e85_4_k_cu_e3ead432_29564cute1_E


//--------------------- .text._ZN7cutlass13device_kernelINS_4conv6kernel13ConvUniversalINS1_16ConvProblemShapeILNS1_8OperatorE1ELi3EEENS1_10collective14CollectiveConvINS1_46MainloopSm90TmaGmmaWarpSpecializedImplicitGemmILS5_1ELi9ELi3EN4cute5tupleIJNSA_1CILi2EEENSC_ILi1EEESE_EEENS1_36KernelImplicitTmaWarpSpecializedSm90ELi1EEENSB_IJNSC_ILi64EEENSC_ILi128EEENSB_IJSI_EEEEEENS_6half_tESM_NSA_8TiledMMAINSA_8MMA_AtomIJNSA_4SM904GMMA26MMA_64x128x16_F32F16F16_SSILNSQ_5MajorE0ELSS_1ELNSQ_7ScaleInE1ELST_1EEEEEENSA_6LayoutINSB_IJSE_SE_SE_EEENSB_IJNSC_ILi0EEESY_SY_EEEEENSB_IJNSA_10UnderscoreES11_S11_EEEEENS7_6detail26Sm90ImplicitGemmTileTraitsINSA_20SM90_TMA_LOAD_IM2COLENSA_14ComposedLayoutINSA_7SwizzleILi3ELi4ELi3EEENSA_18smem_ptr_flag_bitsILi16EEENSW_INSB_IJNSB_IJNSC_ILi8EEES1C_EEENSB_IJSI_SE_EEENSB_IJSE_NSC_ILi9EEEEEEEEENSB_IJNSB_IJSI_NSC_ILi512EEEEEENSB_IJSE_SY_EEENSB_IJSY_NSC_ILi4096EEEEEEEEEEEEEvEENS15_INSA_23SM90_TMA_LOAD_MULTICASTENS17_IS19_S1B_NSW_INSB_IJNSB_IJSI_SD_EEES1D_S1G_EEENSB_IJNSB_IJSE_S1L_EEES1J_NSB_IJSY_NSC_ILi8192EEEEEEEEEEEEEvEEEENS_8epilogue10collective6detail29Sm90TmaWarpSpecializedAdapterINS23_15DefaultEpilogueISM_NSB_IJNSB_IJllllEEESE_SY_EEES28_NS22_6thread17LinearCombinationISM_Li1EffLNS29_9ScaleType4KindE0ELNS_15FloatRoundStyleE2ESM_EENS_4gemm15EpilogueDefaultEEEEEvvEEEEvNT_6ParamsE --------------------------
	.section	.text._ZN7cutlass13device_kernelINS_4conv6kernel13ConvUniversalINS1_16ConvProblemShapeILNS1_8OperatorE1ELi3EEENS1_10collective14CollectiveConvINS1_46MainloopSm90TmaGmmaWarpSpecializedImplicitGemmILS5_1ELi9ELi3EN4cute5tupleIJNSA_1CILi2EEENSC_ILi1EEESE_EEENS1_36KernelImplicitTmaWarpSpecializedSm90ELi1EEENSB_IJNSC_ILi64EEENSC_ILi128EEENSB_IJSI_EEEEEENS_6half_tESM_NSA_8TiledMMAINSA_8MMA_AtomIJNSA_4SM904GMMA26MMA_64x128x16_F32F16F16_SSILNSQ_5MajorE0ELSS_1ELNSQ_7ScaleInE1ELST_1EEEEEENSA_6LayoutINSB_IJSE_SE_SE_EEENSB_IJNSC_ILi0EEESY_SY_EEEEENSB_IJNSA_10UnderscoreES11_S11_EEEEENS7_6detail26Sm90ImplicitGemmTileTraitsINSA_20SM90_TMA_LOAD_IM2COLENSA_14ComposedLayoutINSA_7SwizzleILi3ELi4ELi3EEENSA_18smem_ptr_flag_bitsILi16EEENSW_INSB_IJNSB_IJNSC_ILi8EEES1C_EEENSB_IJSI_SE_EEENSB_IJSE_NSC_ILi9EEEEEEEEENSB_IJNSB_IJSI_NSC_ILi512EEEEEENSB_IJSE_SY_EEENSB_IJSY_NSC_ILi4096EEEEEEEEEEEEEvEENS15_INSA_23SM90_TMA_LOAD_MULTICASTENS17_IS19_S1B_NSW_INSB_IJNSB_IJSI_SD_EEES1D_S1G_EEENSB_IJNSB_IJSE_S1L_EEES1J_NSB_IJSY_NSC_ILi8192EEEEEEEEEEEEEvEEEENS_8epilogue10collective6detail29Sm90TmaWarpSpecializedAdapterINS23_15DefaultEpilogueISM_NSB_IJNSB_IJllllEEESE_SY_EEES28_NS22_6thread17LinearCombinationISM_Li1EffLNS29_9ScaleType4KindE0ELNS_15FloatRoundStyleE2ESM_EENS_4gemm15EpilogueDefaultEEEEEvvEEEEvNT_6ParamsE,"ax",@progbits
	.align	128
.text._ZN7cutlass13device_kernelINS_4conv6kernel13ConvUniversalINS1_16ConvProblemShapeILNS1_8OperatorE1ELi3EEENS1_10collective14CollectiveConvINS1_46MainloopSm90TmaGmmaWarpSpecializedImplicitGemmILS5_1ELi9ELi3EN4cute5tupleIJNSA_1CILi2EEENSC_ILi1EEESE_EEENS1_36KernelImplicitTmaWarpSpecializedSm90ELi1EEENSB_IJNSC_ILi64EEENSC_ILi128EEENSB_IJSI_EEEEEENS_6half_tESM_NSA_8TiledMMAINSA_8MMA_AtomIJNSA_4SM904GMMA26MMA_64x128x16_F32F16F16_SSILNSQ_5MajorE0ELSS_1ELNSQ_7ScaleInE1ELST_1EEEEEENSA_6LayoutINSB_IJSE_SE_SE_EEENSB_IJNSC_ILi0EEESY_SY_EEEEENSB_IJNSA_10UnderscoreES11_S11_EEEEENS7_6detail26Sm90ImplicitGemmTileTraitsINSA_20SM90_TMA_LOAD_IM2COLENSA_14ComposedLayoutINSA_7SwizzleILi3ELi4ELi3EEENSA_18smem_ptr_flag_bitsILi16EEENSW_INSB_IJNSB_IJNSC_ILi8EEES1C_EEENSB_IJSI_SE_EEENSB_IJSE_NSC_ILi9EEEEEEEEENSB_IJNSB_IJSI_NSC_ILi512EEEEEENSB_IJSE_SY_EEENSB_IJSY_NSC_ILi4096EEEEEEEEEEEEEvEENS15_INSA_23SM90_TMA_LOAD_MULTICASTENS17_IS19_S1B_NSW_INSB_IJNSB_IJSI_SD_EEES1D_S1G_EEENSB_IJNSB_IJSE_S1L_EEES1J_NSB_IJSY_NSC_ILi8192EEEEEEEEEEEEEvEEEENS_8epilogue10collective6detail29Sm90TmaWarpSpecializedAdapterINS23_15DefaultEpilogueISM_NSB_IJNSB_IJllllEEESE_SY_EEES28_NS22_6thread17LinearCombinationISM_Li1EffLNS29_9ScaleType4KindE0ELNS_15FloatRoundStyleE2ESM_EENS_4gemm15EpilogueDefaultEEEEEvvEEEEvNT_6ParamsE:
        .type           _ZN7cutlass13device_kernelINS_4conv6kernel13ConvUniversalINS1_16ConvProblemShapeILNS1_8OperatorE1ELi3EEENS1_10collective14CollectiveConvINS1_46MainloopSm90TmaGmmaWarpSpecializedImplicitGemmILS5_1ELi9ELi3EN4cute5tupleIJNSA_1CILi2EEENSC_ILi1EEESE_EEENS1_36KernelImplicitTmaWarpSpecializedSm90ELi1EEENSB_IJNSC_ILi64EEENSC_ILi128EEENSB_IJSI_EEEEEENS_6half_tESM_NSA_8TiledMMAINSA_8MMA_AtomIJNSA_4SM904GMMA26MMA_64x128x16_F32F16F16_SSILNSQ_5MajorE0ELSS_1ELNSQ_7ScaleInE1ELST_1EEEEEENSA_6LayoutINSB_IJSE_SE_SE_EEENSB_IJNSC_ILi0EEESY_SY_EEEEENSB_IJNSA_10UnderscoreES11_S11_EEEEENS7_6detail26Sm90ImplicitGemmTileTraitsINSA_20SM90_TMA_LOAD_IM2COLENSA_14ComposedLayoutINSA_7SwizzleILi3ELi4ELi3EEENSA_18smem_ptr_flag_bitsILi16EEENSW_INSB_IJNSB_IJNSC_ILi8EEES1C_EEENSB_IJSI_SE_EEENSB_IJSE_NSC_ILi9EEEEEEEEENSB_IJNSB_IJSI_NSC_ILi512EEEEEENSB_IJSE_SY_EEENSB_IJSY_NSC_ILi4096EEEEEEEEEEEEEvEENS15_INSA_23SM90_TMA_LOAD_MULTICASTENS17_IS19_S1B_NSW_INSB_IJNSB_IJSI_SD_EEES1D_S1G_EEENSB_IJNSB_IJSE_S1L_EEES1J_NSB_IJSY_NSC_ILi8192EEEEEEEEEEEEEvEEEENS_8epilogue10collective6detail29Sm90TmaWarpSpecializedAdapterINS23_15DefaultEpilogueISM_NSB_IJNSB_IJllllEEESE_SY_EEES28_NS22_6thread17LinearCombinationISM_Li1EffLNS29_9ScaleType4KindE0ELNS_15FloatRoundStyleE2ESM_EENS_4gemm15EpilogueDefaultEEEEEvvEEEEvNT_6ParamsE,@function
        .size           _ZN7cutlass13device_kernelINS_4conv6kernel13ConvUniversalINS1_16ConvProblemShapeILNS1_8OperatorE1ELi3EEENS1_10collective14CollectiveConvINS1_46MainloopSm90TmaGmmaWarpSpecializedImplicitGemmILS5_1ELi9ELi3EN4cute5tupleIJNSA_1CILi2EEENSC_ILi1EEESE_EEENS1_36KernelImplicitTmaWarpSpecializedSm90ELi1EEENSB_IJNSC_ILi64EEENSC_ILi128EEENSB_IJSI_EEEEEENS_6half_tESM_NSA_8TiledMMAINSA_8MMA_AtomIJNSA_4SM904GMMA26MMA_64x128x16_F32F16F16_SSILNSQ_5MajorE0ELSS_1ELNSQ_7ScaleInE1ELST_1EEEEEENSA_6LayoutINSB_IJSE_SE_SE_EEENSB_IJNSC_ILi0EEESY_SY_EEEEENSB_IJNSA_10UnderscoreES11_S11_EEEEENS7_6detail26Sm90ImplicitGemmTileTraitsINSA_20SM90_TMA_LOAD_IM2COLENSA_14ComposedLayoutINSA_7SwizzleILi3ELi4ELi3EEENSA_18smem_ptr_flag_bitsILi16EEENSW_INSB_IJNSB_IJNSC_ILi8EEES1C_EEENSB_IJSI_SE_EEENSB_IJSE_NSC_ILi9EEEEEEEEENSB_IJNSB_IJSI_NSC_ILi512EEEEEENSB_IJSE_SY_EEENSB_IJSY_NSC_ILi4096EEEEEEEEEEEEEvEENS15_INSA_23SM90_TMA_LOAD_MULTICASTENS17_IS19_S1B_NSW_INSB_IJNSB_IJSI_SD_EEES1D_S1G_EEENSB_IJNSB_IJSE_S1L_EEES1J_NSB_IJSY_NSC_ILi8192EEEEEEEEEEEEEvEEEENS_8epilogue10collective6detail29Sm90TmaWarpSpecializedAdapterINS23_15DefaultEpilogueISM_NSB_IJNSB_IJllllEEESE_SY_EEES28_NS22_6thread17LinearCombinationISM_Li1EffLNS29_9ScaleType4KindE0ELNS_15FloatRoundStyleE2ESM_EENS_4gemm15EpilogueDefaultEEEEEvvEEEEvNT_6ParamsE,(.L_x_169 - _ZN7cutlass13device_kernelINS_4conv6kernel13ConvUniversalINS1_16ConvProblemShapeILNS1_8OperatorE1ELi3EEENS1_10collective14CollectiveConvINS1_46MainloopSm90TmaGmmaWarpSpecializedImplicitGemmILS5_1ELi9ELi3EN4cute5tupleIJNSA_1CILi2EEENSC_ILi1EEESE_EEENS1_36KernelImplicitTmaWarpSpecializedSm90ELi1EEENSB_IJNSC_ILi64EEENSC_ILi128EEENSB_IJSI_EEEEEENS_6half_tESM_NSA_8TiledMMAINSA_8MMA_AtomIJNSA_4SM904GMMA26MMA_64x128x16_F32F16F16_SSILNSQ_5MajorE0ELSS_1ELNSQ_7ScaleInE1ELST_1EEEEEENSA_6LayoutINSB_IJSE_SE_SE_EEENSB_IJNSC_ILi0EEESY_SY_EEEEENSB_IJNSA_10UnderscoreES11_S11_EEEEENS7_6detail26Sm90ImplicitGemmTileTraitsINSA_20SM90_TMA_LOAD_IM2COLENSA_14ComposedLayoutINSA_7SwizzleILi3ELi4ELi3EEENSA_18smem_ptr_flag_bitsILi16EEENSW_INSB_IJNSB_IJNSC_ILi8EEES1C_EEENSB_IJSI_SE_EEENSB_IJSE_NSC_ILi9EEEEEEEEENSB_IJNSB_IJSI_NSC_ILi512EEEEEENSB_IJSE_SY_EEENSB_IJSY_NSC_ILi4096EEEEEEEEEEEEEvEENS15_INSA_23SM90_TMA_LOAD_MULTICASTENS17_IS19_S1B_NSW_INSB_IJNSB_IJSI_SD_EEES1D_S1G_EEENSB_IJNSB_IJSE_S1L_EEES1J_NSB_IJSY_NSC_ILi8192EEEEEEEEEEEEEvEEEENS_8epilogue10collective6detail29Sm90TmaWarpSpecializedAdapterINS23_15DefaultEpilogueISM_NSB_IJNSB_IJllllEEESE_SY_EEES28_NS22_6thread17LinearCombinationISM_Li1EffLNS29_9ScaleType4KindE0ELNS_15FloatRoundStyleE2ESM_EENS_4gemm15EpilogueDefaultEEEEEvvEEEEvNT_6ParamsE)
        .other          _ZN7cutlass13device_kernelINS_4conv6kernel13ConvUniversalINS1_16ConvProblemShapeILNS1_8OperatorE1ELi3EEENS1_10collective14CollectiveConvINS1_46MainloopSm90TmaGmmaWarpSpecializedImplicitGemmILS5_1ELi9ELi3EN4cute5tupleIJNSA_1CILi2EEENSC_ILi1EEESE_EEENS1_36KernelImplicitTmaWarpSpecializedSm90ELi1EEENSB_IJNSC_ILi64EEENSC_ILi128EEENSB_IJSI_EEEEEENS_6half_tESM_NSA_8TiledMMAINSA_8MMA_AtomIJNSA_4SM904GMMA26MMA_64x128x16_F32F16F16_SSILNSQ_5MajorE0ELSS_1ELNSQ_7ScaleInE1ELST_1EEEEEENSA_6LayoutINSB_IJSE_SE_SE_EEENSB_IJNSC_ILi0EEESY_SY_EEEEENSB_IJNSA_10UnderscoreES11_S11_EEEEENS7_6detail26Sm90ImplicitGemmTileTraitsINSA_20SM90_TMA_LOAD_IM2COLENSA_14ComposedLayoutINSA_7SwizzleILi3ELi4ELi3EEENSA_18smem_ptr_flag_bitsILi16EEENSW_INSB_IJNSB_IJNSC_ILi8EEES1C_EEENSB_IJSI_SE_EEENSB_IJSE_NSC_ILi9EEEEEEEEENSB_IJNSB_IJSI_NSC_ILi512EEEEEENSB_IJSE_SY_EEENSB_IJSY_NSC_ILi4096EEEEEEEEEEEEEvEENS15_INSA_23SM90_TMA_LOAD_MULTICASTENS17_IS19_S1B_NSW_INSB_IJNSB_IJSI_SD_EEES1D_S1G_EEENSB_IJNSB_IJSE_S1L_EEES1J_NSB_IJSY_NSC_ILi8192EEEEEEEEEEEEEvEEEENS_8epilogue10collective6detail29Sm90TmaWarpSpecializedAdapterINS23_15DefaultEpilogueISM_NSB_IJNSB_IJllllEEESE_SY_EEES28_NS22_6thread17LinearCombinationISM_Li1EffLNS29_9ScaleType4KindE0ELNS_15FloatRoundStyleE2ESM_EENS_4gemm15EpilogueDefaultEEEEEvvEEEEvNT_6ParamsE,@"STO_CUDA_ENTRY STV_DEFAULT"
_ZN7cutlass13device_kernelINS_4conv6kernel13ConvUniversalINS1_16ConvProblemShapeILNS1_8OperatorE1ELi3EEENS1_10collective14CollectiveConvINS1_46MainloopSm90TmaGmmaWarpSpecializedImplicitGemmILS5_1ELi9ELi3EN4cute5tupleIJNSA_1CILi2EEENSC_ILi1EEESE_EEENS1_36KernelImplicitTmaWarpSpecializedSm90ELi1EEENSB_IJNSC_ILi64EEENSC_ILi128EEENSB_IJSI_EEEEEENS_6half_tESM_NSA_8TiledMMAINSA_8MMA_AtomIJNSA_4SM904GMMA26MMA_64x128x16_F32F16F16_SSILNSQ_5MajorE0ELSS_1ELNSQ_7ScaleInE1ELST_1EEEEEENSA_6LayoutINSB_IJSE_SE_SE_EEENSB_IJNSC_ILi0EEESY_SY_EEEEENSB_IJNSA_10UnderscoreES11_S11_EEEEENS7_6detail26Sm90ImplicitGemmTileTraitsINSA_20SM90_TMA_LOAD_IM2COLENSA_14ComposedLayoutINSA_7SwizzleILi3ELi4ELi3EEENSA_18smem_ptr_flag_bitsILi16EEENSW_INSB_IJNSB_IJNSC_ILi8EEES1C_EEENSB_IJSI_SE_EEENSB_IJSE_NSC_ILi9EEEEEEEEENSB_IJNSB_IJSI_NSC_ILi512EEEEEENSB_IJSE_SY_EEENSB_IJSY_NSC_ILi4096EEEEEEEEEEEEEvEENS15_INSA_23SM90_TMA_LOAD_MULTICASTENS17_IS19_S1B_NSW_INSB_IJNSB_IJSI_SD_EEES1D_S1G_EEENSB_IJNSB_IJSE_S1L_EEES1J_NSB_IJSY_NSC_ILi8192EEEEEEEEEEEEEvEEEENS_8epilogue10collective6detail29Sm90TmaWarpSpecializedAdapterINS23_15DefaultEpilogueISM_NSB_IJNSB_IJllllEEESE_SY_EEES28_NS22_6thread17LinearCombinationISM_Li1EffLNS29_9ScaleType4KindE0ELNS_15FloatRoundStyleE2ESM_EENS_4gemm15EpilogueDefaultEEEEEvvEEEEvNT_6ParamsE:
[----:B------:R-:W-:Y:S01]  /*0000*/  LDC R1, c[0x0][0x28] ;  /* 0x00000a00ff017b82 */ /* 0x000fe20000000800 */
[----:B------:R-:W0:Y:S01]  /*0010*/  S2R R10, SR_TID.X ;  /* 0x00000000000a7919 */ /* 0x000e220000002100 */
[----:B------:R-:W-:Y:S01]  /*0020*/  ELECT P0, URZ, PT ;  /* 0x00000000003f782f */ /* 0x000fe20003800000 */
[----:B------:R-:W-:Y:S01]  /*0030*/  BSSY B0, `(.L_x_0) ;  /* 0x0000010000007945 */ /* 0x000fe20003800000 */
[----:B------:R-:W1:Y:S01]  /*0040*/  S2R R11, SR_CTAID.X ;  /* 0x00000000000b7919 */ /* 0x000e620000002500 */
[--C-:B0-----:R-:W-:Y:S02]  /*0050*/  SHF.R.U32.HI R0, RZ, 0x5, R10.reuse ;  /* 0x00000005ff007819 */ /* 0x101fe4000001160a */
[----:B------:R-:W-:-:S03]  /*0060*/  SHF.R.U32.HI R3, RZ, 0x7, R10 ;  /* 0x00000007ff037819 */ /* 0x000fc6000001160a */
[----:B------:R-:W0:Y:S04]  /*0070*/  SHFL.IDX PT, R2, R0, RZ, 0x1f ;  /* 0x00001fff00027589 */ /* 0x000e2800000e0000 */
[----:B------:R2:W3:Y:S01]  /*0080*/  SHFL.IDX PT, R9, R3, RZ, 0x1f ;  /* 0x00001fff03097589 */ /* 0x0004e200000e0000 */
[----:B0-----:R-:W-:-:S13]  /*0090*/  ISETP.NE.OR P0, PT, R2, RZ, !P0 ;  /* 0x000000ff0200720c */ /* 0x001fda0004705670 */
[----:B-123--:R-:W-:Y:S05]  /*00a0*/  @P0 BRA `(.L_x_1) ;  /* 0x0000000000200947 */ /* 0x00efea0003800000 */
[----:B------:R-:W-:Y:S02]  /*00b0*/  ULDC.64 UR4, c[0x0][0x198] ;  /* 0x0000660000047ab9 */ /* 0x000fe40000000a00 */
[----:B------:R-:W-:Y:S02]  /*00c0*/  UIADD3 UR6, UP0, UR4, 0xf0, URZ ;  /* 0x000000f004067890 */ /* 0x000fe4000ff1e03f */
[----:B------:R-:W-:Y:S02]  /*00d0*/  UIADD3 UR4, UP1, UR4, 0x270, URZ ;  /* 0x0000027004047890 */ /* 0x000fe4000ff3e03f */
[----:B------:R-:W-:Y:S02]  /*00e0*/  UIADD3.X UR7, URZ, UR5, URZ, UP0, !UPT ;  /* 0x000000053f077290 */ /* 0x000fe400087fe43f */
[----:B------:R-:W-:-:S07]  /*00f0*/  UIADD3.X UR5, URZ, UR5, URZ, UP1, !UPT ;  /* 0x000000053f057290 */ /* 0x000fce0008ffe43f */
[----:B------:R0:W-:Y:S02]  /*0100*/  UTMACCTL.PF [UR6] ;  /* 0x00000000060079b9 */ /* 0x0001e40008040000 */
[----:B------:R0:W-:Y:S02]  /*0110*/  UTMACCTL.PF [UR4] ;  /* 0x00000000040079b9 */ /* 0x0001e40008040000 */
[----:B0-----:R-:W-:Y:S01]  /*0120*/  NOP ;  /* 0x0000000000007918 */ /* 0x001fe20000000000 */
.L_x_1:
[----:B------:R-:W-:Y:S05]  /*0130*/  BSYNC B0 ;  /* 0x0000000000007941 */ /* 0x000fea0003800000 */
.L_x_0:
[----:B------:R-:W0:Y:S01]  /*0140*/  SHFL.IDX PT, R0, R0, RZ, 0x1f ;  /* 0x00001fff00007589 */ /* 0x000e2200000e0000 */
[----:B------:R-:W-:Y:S02]  /*0150*/  SHF.R.S32.HI R3, RZ, 0x1f, R10 ;  /* 0x0000001fff037819 */ /* 0x000fe4000001140a */
[----:B------:R-:W-:Y:S01]  /*0160*/  I2FP.F32.U32 R6, R11 ;  /* 0x0000000b00067245 */ /* 0x000fe20000201000 */
[----:B------:R-:W1:Y:S01]  /*0170*/  S2R R12, SR_CTAID.Y ;  /* 0x00000000000c7919 */ /* 0x000e620000002600 */
[----:B------:R-:W-:-:S04]  /*0180*/  LEA.HI R3, R3, R10, RZ, 0x7 ;  /* 0x0000000a03037211 */ /* 0x000fc800078f38ff */
[----:B------:R-:W-:-:S05]  /*0190*/  LOP3.LUT R3, R3, 0xffffff80, RZ, 0xc0, !PT ;  /* 0xffffff8003037812 */ /* 0x000fca00078ec0ff */
[----:B------:R-:W-:-:S05]  /*01a0*/  IMAD.IADD R14, R10, 0x1, -R3 ;  /* 0x000000010a0e7824 */ /* 0x000fca00078e0a03 */
[----:B------:R-:W-:-:S04]  /*01b0*/  SHF.R.S32.HI R3, RZ, 0x1f, R14 ;  /* 0x0000001fff037819 */ /* 0x000fc8000001140e */
[----:B------:R-:W-:Y:S02]  /*01c0*/  LEA.HI R3, R3, R14, RZ, 0x3 ;  /* 0x0000000e03037211 */ /* 0x000fe400078f18ff */
[----:B0-----:R-:W-:Y:S02]  /*01d0*/  ISETP.NE.AND P0, PT, R0, RZ, PT ;  /* 0x000000ff0000720c */ /* 0x001fe40003f05270 */
[--C-:B------:R-:W-:Y:S02]  /*01e0*/  SHF.R.S32.HI R4, RZ, 0x3, R3.reuse ;  /* 0x00000003ff047819 */ /* 0x100fe40000011403 */
[----:B------:R-:W-:Y:S02]  /*01f0*/  SHF.R.S32.HI R3, RZ, 0x1f, R3 ;  /* 0x0000001fff037819 */ /* 0x000fe40000011403 */
[----:B------:R-:W-:-:S07]  /*0200*/  SHF.R.S32.HI R5, RZ, 0x1f, R0 ;  /* 0x0000001fff057819 */ /* 0x000fce0000011400 */
[----:B-1----:R-:W-:Y:S05]  /*0210*/  @P0 BRA `(.L_x_2) ;  /* 0x00000000008c0947 */ /* 0x002fea0003800000 */
[----:B------:R-:W-:Y:S01]  /*0220*/  ELECT P0, URZ, PT ;  /* 0x00000000003f782f */ /* 0x000fe20003800000 */
[----:B------:R-:W-:-:S12]  /*0230*/  BSSY B0, `(.L_x_2) ;  /* 0x0000021000007945 */ /* 0x000fd80003800000 */
[----:B------:R-:W-:Y:S05]  /*0240*/  @!P0 BRA `(.L_x_3) ;  /* 0x00000000007c8947 */ /* 0x000fea0003800000 */
[----:B------:R-:W0:Y:S01]  /*0250*/  S2UR UR8, SR_CgaCtaId ;  /* 0x00000000000879c3 */ /* 0x000e220000008800 */
[----:B------:R-:W-:Y:S01]  /*0260*/  UMOV UR4, 0x400 ;  /* 0x0000040000047882 */ /* 0x000fe20000000000 */
[----:B------:R-:W-:Y:S01]  /*0270*/  UMOV UR5, 0x1 ;  /* 0x0000000100057882 */ /* 0x000fe20000000000 */
[----:B------:R-:W-:Y:S02]  /*0280*/  UMOV UR6, 0x2 ;  /* 0x0000000200067882 */ /* 0x000fe40000000000 */
[----:B------:R-:W-:-:S04]  /*0290*/  UIADD3 UR6, -UR6, 0x100000, URZ ;  /* 0x0010000006067890 */ /* 0x000fc8000fffe13f */
[----:B------:R-:W-:Y:S02]  /*02a0*/  USHF.L.U32 UR7, UR6, 0xb, URZ ;  /* 0x0000000b06077899 */ /* 0x000fe4000800063f */
[----:B------:R-:W-:Y:S02]  /*02b0*/  USHF.L.U32 UR6, UR6, 0x1, URZ ;  /* 0x0000000106067899 */ /* 0x000fe4000800063f */
[----:B0-----:R-:W-:Y:S02]  /*02c0*/  ULEA UR8, UR8, UR4, 0x18 ;  /* 0x0000000408087291 */ /* 0x001fe4000f8ec03f */
[----:B------:R-:W-:-:S04]  /*02d0*/  UIADD3 UR4, -UR5, 0x100000, URZ ;  /* 0x0010000005047890 */ /* 0x000fc8000fffe13f */
[----:B------:R-:W-:Y:S02]  /*02e0*/  USHF.L.U32 UR5, UR4, 0xb, URZ ;  /* 0x0000000b04057899 */ /* 0x000fe4000800063f */
[----:B------:R-:W-:Y:S01]  /*02f0*/  USHF.L.U32 UR4, UR4, 0x1, URZ ;  /* 0x0000000104047899 */ /* 0x000fe2000800063f */
[----:B------:R-:W0:Y:S11]  /*0300*/  FENCE.VIEW.ASYNC.S ;  /* 0x00000000000073c6 */ /* 0x000e360000000000 */
[----:B0-----:R0:W1:Y:S01]  /*0310*/  SYNCS.EXCH.64 URZ, [UR8+0x36000], UR4 ;  /* 0x03600004083f75b2 */ /* 0x0010620008000100 */
[----:B------:R0:W2:Y:S01]  /*0320*/  SYNCS.EXCH.64 URZ, [UR8+0x36048], UR6 ;  /* 0x03604806083f75b2 */ /* 0x0000a20008000100 */
[----:B------:R0:W3:Y:S01]  /*0330*/  SYNCS.EXCH.64 URZ, [UR8+0x36008], UR4 ;  /* 0x03600804083f75b2 */ /* 0x0000e20008000100 */
[----:B------:R0:W4:Y:S01]  /*0340*/  SYNCS.EXCH.64 URZ, [UR8+0x36050], UR6 ;  /* 0x03605006083f75b2 */ /* 0x0001220008000100 */
[----:B------:R0:W0:Y:S01]  /*0350*/  SYNCS.EXCH.64 URZ, [UR8+0x36010], UR4 ;  /* 0x03601004083f75b2 */ /* 0x0000220008000100 */
        /* <DEDUP_REMOVED lines=13> */
[----:B------:R-:W-:Y:S01]  /*0430*/  NOP ;  /* 0x0000000000007918 */ /* 0x000fe20000000000 */
.L_x_3:
[----:B0-----:R-:W-:Y:S05]  /*0440*/  BSYNC B0 ;  /* 0x0000000000007941 */ /* 0x001fea0003800000 */
.L_x_2:
[----:B------:R-:W-:Y:S01]  /*0450*/  ULDC UR4, c[0x0][0x150] ;  /* 0x0000540000047ab9 */ /* 0x000fe20000000800 */
[----:B------:R-:W-:Y:S01]  /*0460*/  LEA.HI R3, R3, R4, RZ, 0x2 ;  /* 0x0000000403037211 */ /* 0x000fe200078f10ff */
[----:B------:R-:W-:Y:S01]  /*0470*/  FMUL R6, R6, UR4 ;  /* 0x0000000406067c20 */ /* 0x000fe20008400000 */
[----:B------:R-:W-:Y:S01]  /*0480*/  LEA.HI R5, R5, R0, RZ, 0x2 ;  /* 0x0000000005057211 */ /* 0x000fe200078f10ff */
[----:B------:R-:W-:Y:S01]  /*0490*/  ULDC UR4, c[0x0][0x154] ;  /* 0x0000550000047ab9 */ /* 0x000fe20000000800 */
[----:B------:R-:W-:Y:S01]  /*04a0*/  LOP3.LUT R3, R3, 0xfffffffc, RZ, 0xc0, !PT ;  /* 0xfffffffc03037812 */ /* 0x000fe200078ec0ff */
[----:B------:R-:W0:Y:S01]  /*04b0*/  LDC R13, c[0x0][0x140] ;  /* 0x00005000ff0d7b82 */ /* 0x000e220000000800 */
[----:B------:R-:W-:Y:S01]  /*04c0*/  LOP3.LUT R5, R5, 0x3ffffffc, RZ, 0xc0, !PT ;  /* 0x3ffffffc05057812 */ /* 0x000fe200078ec0ff */
[----:B------:R-:W5:Y:S01]  /*04d0*/  F2I.U32.TRUNC.NTZ R6, R6 ;  /* 0x0000000600067305 */ /* 0x000f62000020f000 */
[----:B------:R-:W-:Y:S01]  /*04e0*/  LOP3.LUT P0, RZ, R14, 0x7, RZ, 0xc0, !PT ;  /* 0x000000070eff7812 */ /* 0x000fe2000780c0ff */
[----:B------:R-:W-:Y:S01]  /*04f0*/  IMAD.IADD R3, R4, 0x1, -R3 ;  /* 0x0000000104037824 */ /* 0x000fe200078e0a03 */
[----:B------:R-:W-:Y:S01]  /*0500*/  ISETP.NE.AND P3, PT, R9, 0x1, PT ;  /* 0x000000010900780c */ /* 0x000fe20003f65270 */
[----:B------:R-:W-:Y:S01]  /*0510*/  IMAD.IADD R0, R0, 0x1, -R5 ;  /* 0x0000000100007824 */ /* 0x000fe200078e0a05 */
[----:B------:R-:W-:Y:S01]  /*0520*/  I2FP.F32.U32 R5, R12 ;  /* 0x0000000c00057245 */ /* 0x000fe20000201000 */
[----:B------:R-:W-:Y:S01]  /*0530*/  NOP ;  /* 0x0000000000007918 */ /* 0x000fe20000000000 */
[----:B------:R-:W-:Y:S01]  /*0540*/  NOP ;  /* 0x0000000000007918 */ /* 0x000fe20000000000 */
[----:B------:R-:W-:-:S02]  /*0550*/  IMAD R4, R0, 0x4, R3 ;  /* 0x0000000400047824 */ /* 0x000fc400078e0203 */
[----:B------:R-:W-:Y:S01]  /*0560*/  FMUL R7, R5, UR4 ;  /* 0x0000000405077c20 */ /* 0x000fe20008400000 */
[----:B------:R-:W-:Y:S01]  /*0570*/  ULDC UR4, c[0x0][0x144] ;  /* 0x0000510000047ab9 */ /* 0x000fe20000000800 */
[C---:B------:R-:W-:Y:S01]  /*0580*/  IMAD.SHL.U32 R5, R4.reuse, 0x4, RZ ;  /* 0x0000000404057824 */ /* 0x040fe200078e00ff */
[----:B------:R-:W-:Y:S01]  /*0590*/  LEA.HI R0, R4, R4, RZ, 0x1 ;  /* 0x0000000404007211 */ /* 0x000fe200078f08ff */
[----:B-----5:R-:W-:Y:S02]  /*05a0*/  IMAD.MOV R8, RZ, RZ, -R6 ;  /* 0x000000ffff087224 */ /* 0x020fe400078e0a06 */
[----:B------:R-:W5:Y:S01]  /*05b0*/  F2I.U32.TRUNC.NTZ R7, R7 ;  /* 0x0000000700077305 */ /* 0x000f62000020f000 */
[----:B------:R-:W-:Y:S01]  /*05c0*/  LOP3.LUT R3, R0, 0xfffffffe, RZ, 0xc0, !PT ;  /* 0xfffffffe00037812 */ /* 0x000fe200078ec0ff */
[----:B------:R-:W-:Y:S01]  /*05d0*/  IMAD R0, R8, UR4, R11 ;  /* 0x0000000408007c24 */ /* 0x000fe2000f8e020b */
[----:B------:R-:W-:-:S03]  /*05e0*/  ULDC UR4, c[0x0][0x148] ;  /* 0x0000520000047ab9 */ /* 0x000fc60000000800 */
[----:B------:R-:W-:Y:S01]  /*05f0*/  IMAD.IADD R3, R4, 0x1, -R3 ;  /* 0x0000000104037824 */ /* 0x000fe200078e0a03 */
[----:B0-----:R-:W-:-:S04]  /*0600*/  ISETP.EQ.U32.AND P1, PT, R13, 0x1, PT ;  /* 0x000000010d00780c */ /* 0x001fc80003f22070 */
[----:B------:R-:W-:Y:S02]  /*0610*/  ISETP.NE.AND P4, PT, R3, R0, PT ;  /* 0x000000000300720c */ /* 0x000fe40003f85270 */
[----:B------:R-:W-:Y:S01]  /*0620*/  SHF.R.S32.HI R3, RZ, 0x1f, R2 ;  /* 0x0000001fff037819 */ /* 0x000fe20000011402 */
[----:B-----5:R-:W-:-:S03]  /*0630*/  IMAD.MOV R15, RZ, RZ, -R7 ;  /* 0x000000ffff0f7224 */ /* 0x020fc600078e0a07 */
[----:B------:R-:W-:Y:S02]  /*0640*/  LEA.HI R0, R3, R2, RZ, 0x2 ;  /* 0x0000000203007211 */ /* 0x000fe400078f10ff */
[----:B------:R-:W-:Y:S01]  /*0650*/  LOP3.LUT R3, R4, 0xc, R5, 0x78, !PT ;  /* 0x0000000c04037812 */ /* 0x000fe200078e7805 */
[----:B------:R-:W-:Y:S01]  /*0660*/  IMAD R7, R15, UR4, R12 ;  /* 0x000000040f077c24 */ /* 0x000fe2000f8e020c */
[----:B------:R-:W-:Y:S02]  /*0670*/  LOP3.LUT R5, R0, 0xfffffffc, RZ, 0xc0, !PT ;  /* 0xfffffffc00057812 */ /* 0x000fe400078ec0ff */
[C---:B------:R-:W-:Y:S02]  /*0680*/  ISETP.LT.U32.AND P0, PT, R3.reuse, 0x2, !P0 ;  /* 0x000000020300780c */ /* 0x040fe40004701070 */
[----:B------:R-:W-:Y:S01]  /*0690*/  @P4 LEA.HI R0, R3, R3, RZ, 0x1 ;  /* 0x0000000303004211 */ /* 0x000fe200078f08ff */
[----:B------:R-:W-:Y:S02]  /*06a0*/  IMAD.IADD R8, R2, 0x1, -R5 ;  /* 0x0000000102087824 */ /* 0x000fe400078e0a05 */
[----:B------:R-:W-:Y:S01]  /*06b0*/  IMAD.MOV.U32 R5, RZ, RZ, 0x1 ;  /* 0x00000001ff057424 */ /* 0x000fe200078e00ff */
[----:B------:R-:W-:-:S02]  /*06c0*/  @P4 SHF.R.S32.HI R0, RZ, 0x1, R0 ;  /* 0x00000001ff004819 */ /* 0x000fc40000011400 */
[----:B------:R-:W-:Y:S02]  /*06d0*/  LOP3.LUT P2, RZ, R9, R8, RZ, 0xfc, !PT ;  /* 0x0000000809ff7212 */ /* 0x000fe4000784fcff */
[----:B------:R-:W-:Y:S02]  /*06e0*/  @P4 ISETP.NE.AND P5, PT, R0, R7, PT ;  /* 0x000000070000420c */ /* 0x000fe40003fa5270 */
[----:B------:R-:W-:Y:S02]  /*06f0*/  SEL R4, RZ, 0x1, P2 ;  /* 0x00000001ff047807 */ /* 0x000fe40001000000 */
[----:B------:R-:W-:Y:S02]  /*0700*/  SEL R0, RZ, 0x1, !P0 ;  /* 0x00000001ff007807 */ /* 0x000fe40004000000 */
[----:B------:R-:W-:Y:S02]  /*0710*/  @P4 SEL R5, RZ, 0x1, P5 ;  /* 0x00000001ff054807 */ /* 0x000fe40002800000 */
[----:B------:R-:W-:-:S02]  /*0720*/  SEL R4, R4, 0x2, P3 ;  /* 0x0000000204047807 */ /* 0x000fc40001800000 */
[----:B------:R-:W-:Y:S01]  /*0730*/  LOP3.LUT R5, R5, R0, RZ, 0xc0, !PT ;  /* 0x0000000005057212 */ /* 0x000fe200078ec0ff */
[----:B------:R-:W-:Y:S06]  /*0740*/  @!P1 BRA `(.L_x_4) ;  /* 0x0000000000089947 */ /* 0x000fec0003800000 */
[----:B-1234-:R-:W-:Y:S01]  /*0750*/  UCGABAR_ARV ;  /* 0x00000000000079c7 */ /* 0x01efe20008000000 */
[----:B------:R-:W-:Y:S05]  /*0760*/  BRA `(.L_x_5) ;  /* 0x0000000000047947 */ /* 0x000fea0003800000 */
.L_x_4:
[----:B-1234-:R-:W-:Y:S01]  /*0770*/  NOP ;  /* 0x0000000000007918 */ /* 0x01efe20000000000 */
.L_x_5:
[----:B------:R-:W-:Y:S01]  /*0780*/  ULDC.64 UR4, c[0x0][0x618] ;  /* 0x0001860000047ab9 */ /* 0x000fe20000000a00 */
[----:B------:R-:W-:Y:S01]  /*0790*/  ULDC.64 UR12, c[0x0][0x208] ;  /* 0x00008200000c7ab9 */ /* 0x000fe20000000a00 */
[----:B------:R-:W-:-:S04]  /*07a0*/  ISETP.NE.U32.AND P0, PT, RZ, UR4, PT ;  /* 0x00000004ff007c0c */ /* 0x000fc8000bf05070 */
[----:B------:R-:W-:-:S13]  /*07b0*/  ISETP.NE.AND.EX P0, PT, RZ, UR5, PT, P0 ;  /* 0x00000005ff007c0c */ /* 0x000fda000bf05300 */
[----:B------:R-:W-:Y:S05]  /*07c0*/  @!P0 BRA `(.L_x_6) ;  /* 0x00000000001c8947 */ /* 0x000fea0003800000 */
[----:B------:R-:W0:Y:S02]  /*07d0*/  LDC.64 R6, c[0x0][0x618] ;  /* 0x00018600ff067b82 */ /* 0x000e240000000a00 */
[----:B0-----:R-:W2:Y:S02]  /*07e0*/  LDG.E.64 R6, desc[UR12][R6.64] ;  /* 0x0000000c06067981 */ /* 0x001ea4000c1e1b00 */
[----:B--2---:R-:W-:-:S04]  /*07f0*/  ISETP.NE.U32.AND P0, PT, R6, RZ, PT ;  /* 0x000000ff0600720c */ /* 0x004fc80003f05070 */
[----:B------:R-:W-:-:S13]  /*0800*/  ISETP.NE.AND.EX P0, PT, R7, RZ, PT, P0 ;  /* 0x000000ff0700720c */ /* 0x000fda0003f05300 */
[----:B------:R-:W-:Y:S05]  /*0810*/  @!P0 BRA `(.L_x_6) ;  /* 0x0000000000088947 */ /* 0x000fea0003800000 */
[----:B------:R0:W5:Y:S01]  /*0820*/  LD.E R0, desc[UR12][R6.64] ;  /* 0x0000000c06007980 */ /* 0x000162000c101900 */
[----:B------:R-:W-:Y:S05]  /*0830*/  BRA `(.L_x_7) ;  /* 0x0000000000207947 */ /* 0x000fea0003800000 */
.L_x_6:
[----:B------:R-:W-:Y:S02]  /*0840*/  ULDC.64 UR4, c[0x0][0x608] ;  /* 0x0001820000047ab9 */ /* 0x000fe40000000a00 */
[----:B------:R-:W-:-:S04]  /*0850*/  ISETP.NE.U32.AND P0, PT, RZ, UR4, PT ;  /* 0x00000004ff007c0c */ /* 0x000fc8000bf05070 */
[----:B------:R-:W-:-:S13]  /*0860*/  ISETP.NE.AND.EX P0, PT, RZ, UR5, PT, P0 ;  /* 0x00000005ff007c0c */ /* 0x000fda000bf05300 */
[----:B------:R-:W-:Y:S05]  /*0870*/  @!P0 BRA `(.L_x_8) ;  /* 0x00000000000c8947 */ /* 0x000fea0003800000 */
[----:B------:R-:W0:Y:S02]  /*0880*/  LDC.64 R6, c[0x0][0x608] ;  /* 0x00018200ff067b82 */ /* 0x000e240000000a00 */
[----:B0-----:R1:W5:Y:S01]  /*0890*/  LDG.E R0, desc[UR12][R6.64] ;  /* 0x0000000c06007981 */ /* 0x001362000c1e1900 */
[----:B------:R-:W-:Y:S05]  /*08a0*/  BRA `(.L_x_7) ;  /* 0x0000000000047947 */ /* 0x000fea0003800000 */
.L_x_8:
[----:B------:R-:W2:Y:S02]  /*08b0*/  LDC R0, c[0x0][0x600] ;  /* 0x00018000ff007b82 */ /* 0x000ea40000000800 */
.L_x_7:
[----:B------:R-:W-:Y:S02]  /*08c0*/  ULDC.64 UR4, c[0x0][0x620] ;  /* 0x0001880000047ab9 */ /* 0x000fe40000000a00 */
[----:B------:R-:W-:-:S04]  /*08d0*/  ISETP.NE.U32.AND P0, PT, RZ, UR4, PT ;  /* 0x00000004ff007c0c */ /* 0x000fc8000bf05070 */
[----:B------:R-:W-:-:S13]  /*08e0*/  ISETP.NE.AND.EX P0, PT, RZ, UR5, PT, P0 ;  /* 0x00000005ff007c0c */ /* 0x000fda000bf05300 */
[----:B------:R-:W-:Y:S05]  /*08f0*/  @!P0 BRA `(.L_x_9) ;  /* 0x00000000001c8947 */ /* 0x000fea0003800000 */
[----:B01----:R-:W0:Y:S02]  /*0900*/  LDC.64 R6, c[0x0][0x620] ;  /* 0x00018800ff067b82 */ /* 0x003e240000000a00 */
[----:B0-----:R-:W3:Y:S02]  /*0910*/  LDG.E.64 R6, desc[UR12][R6.64] ;  /* 0x0000000c06067981 */ /* 0x001ee4000c1e1b00 */
[----:B---3--:R-:W-:-:S04]  /*0920*/  ISETP.NE.U32.AND P0, PT, R6, RZ, PT ;  /* 0x000000ff0600720c */ /* 0x008fc80003f05070 */
[----:B------:R-:W-:-:S13]  /*0930*/  ISETP.NE.AND.EX P0, PT, R7, RZ, PT, P0 ;  /* 0x000000ff0700720c */ /* 0x000fda0003f05300 */
[----:B------:R-:W-:Y:S05]  /*0940*/  @!P0 BRA `(.L_x_9) ;  /* 0x0000000000088947 */ /* 0x000fea0003800000 */
[----:B------:R0:W5:Y:S01]  /*0950*/  LD.E R2, desc[UR12][R6.64] ;  /* 0x0000000c06027980 */ /* 0x000162000c101900 */
[----:B------:R-:W-:Y:S05]  /*0960*/  BRA `(.L_x_10) ;  /* 0x0000000000207947 */ /* 0x000fea0003800000 */
.L_x_9:
[----:B------:R-:W-:Y:S02]  /*0970*/  ULDC.64 UR4, c[0x0][0x610] ;  /* 0x0001840000047ab9 */ /* 0x000fe40000000a00 */
[----:B------:R-:W-:-:S04]  /*0980*/  ISETP.NE.U32.AND P0, PT, RZ, UR4, PT ;  /* 0x00000004ff007c0c */ /* 0x000fc8000bf05070 */
[----:B------:R-:W-:-:S13]  /*0990*/  ISETP.NE.AND.EX P0, PT, RZ, UR5, PT, P0 ;  /* 0x00000005ff007c0c */ /* 0x000fda000bf05300 */
[----:B------:R-:W-:Y:S05]  /*09a0*/  @!P0 BRA `(.L_x_11) ;  /* 0x00000000000c8947 */ /* 0x000fea0003800000 */
[----:B01----:R-:W0:Y:S02]  /*09b0*/  LDC.64 R6, c[0x0][0x610] ;  /* 0x00018400ff067b82 */ /* 0x003e240000000a00 */
[----:B0-----:R1:W5:Y:S01]  /*09c0*/  LDG.E R2, desc[UR12][R6.64] ;  /* 0x0000000c06027981 */ /* 0x001362000c1e1900 */
[----:B------:R-:W-:Y:S05]  /*09d0*/  BRA `(.L_x_10) ;  /* 0x0000000000047947 */ /* 0x000fea0003800000 */
.L_x_11:
[----:B------:R-:W3:Y:S02]  /*09e0*/  LDC R2, c[0x0][0x604] ;  /* 0x00018100ff027b82 */ /* 0x000ee40000000800 */
.L_x_10:
[----:B01----:R-:W0:Y:S01]  /*09f0*/  LDC R6, c[0x0][0x3e8] ;  /* 0x0000fa00ff067b82 */ /* 0x003e220000000800 */
[----:B------:R-:W-:Y:S01]  /*0a00*/  ULDC UR4, c[0x0][0x3dc] ;  /* 0x0000f70000047ab9 */ /* 0x000fe20000000800 */
[----:B------:R-:W-:Y:S01]  /*0a10*/  ULDC.64 UR6, c[0x0][0x3e0] ;  /* 0x0000f80000067ab9 */ /* 0x000fe20000000a00 */
[----:B------:R-:W-:Y:S02]  /*0a20*/  UIADD3 UR4, UR4, 0x3f, URZ ;  /* 0x0000003f04047890 */ /* 0x000fe4000fffe03f */
[----:B------:R-:W-:Y:S02]  /*0a30*/  UIMAD UR6, UR7, UR6, URZ ;  /* 0x00000006070672a4 */ /* 0x000fe4000f8e023f */
[----:B------:R-:W-:-:S04]  /*0a40*/  USHF.R.S32.HI UR5, URZ, 0x1f, UR4 ;  /* 0x0000001f3f057899 */ /* 0x000fc80008011404 */
[----:B------:R-:W-:-:S04]  /*0a50*/  ULEA.HI UR5, UR5, UR4, URZ, 0x6 ;  /* 0x0000000405057291 */ /* 0x000fc8000f8f303f */
[----:B------:R-:W-:Y:S01]  /*0a60*/  USHF.R.S32.HI UR15, URZ, 0x6, UR5 ;  /* 0x000000063f0f7899 */ /* 0x000fe20008011405 */
[----:B0-----:R-:W-:-:S05]  /*0a70*/  IMAD R6, R6, UR6, RZ ;  /* 0x0000000606067c24 */ /* 0x001fca000f8e02ff */
[----:B------:R-:W-:Y:S01]  /*0a80*/  IMAD R6, R6, UR15, RZ ;  /* 0x0000000f06067c24 */ /* 0x000fe2000f8e02ff */
[----:B------:R-:W-:Y:S06]  /*0a90*/  @!P1 BRA `(.L_x_12) ;  /* 0x00000000000c9947 */ /* 0x000fec0003800000 */
[----:B------:R-:W-:Y:S01]  /*0aa0*/  UCGABAR_WAIT ;  /* 0x0000000000007dc7 */ /* 0x000fe20008000000 */
[----:B------:R-:W-:Y:S01]  /*0ab0*/  CCTL.IVALL ;  /* 0x00000000ff00798f */ /* 0x000fe20002000000 */
[----:B------:R-:W-:Y:S05]  /*0ac0*/  BRA `(.L_x_13) ;  /* 0x0000000000047947 */ /* 0x000fea0003800000 */
.L_x_12:
[----:B------:R-:W-:Y:S06]  /*0ad0*/  BAR.SYNC.DEFER_BLOCKING 0x0 ;  /* 0x0000000000007b1d */ /* 0x000fec0000010000 */
.L_x_13:
[----:B------:R-:W-:-:S13]  /*0ae0*/  ISETP.NE.AND P0, PT, R9, RZ, PT ;  /* 0x000000ff0900720c */ /* 0x000fda0003f05270 */
[----:B------:R-:W-:Y:S05]  /*0af0*/  @!P0 BRA `(.L_x_14) ;  /* 0x0000005400188947 */ /* 0x000fea0003800000 */
[----:B------:R-:W-:-:S13]  /*0b00*/  ISETP.NE.AND P0, PT, R9, 0x1, PT ;  /* 0x000000010900780c */ /* 0x000fda0003f05270 */
[----:B------:R-:W-:Y:S05]  /*0b10*/  @P0 EXIT ;  /* 0x000000000000094d */ /* 0x000fea0003800000 */
[----:B------:R-:W-:Y:S01]  /*0b20*/  ISETP.GE.AND P0, PT, R6, 0x1, PT ;  /* 0x000000010600780c */ /* 0x000fe20003f06270 */
[----:B------:R-:W-:Y:S01]  /*0b30*/  UMOV UR4, URZ ;  /* 0x0000003f00047c82 */ /* 0x000fe20008000000 */
[----:B------:R-:W-:Y:S02]  /*0b40*/  CS2R R86, SRZ ;  /* 0x0000000000567805 */ /* 0x000fe4000001ff00 */
[----:B------:R-:W-:Y:S02]  /*0b50*/  CS2R R24, SRZ ;  /* 0x0000000000187805 */ /* 0x000fe4000001ff00 */
[----:B------:R-:W-:Y:S02]  /*0b60*/  CS2R R26, SRZ ;  /* 0x00000000001a7805 */ /* 0x000fe4000001ff00 */
[----:B------:R-:W-:Y:S02]  /*0b70*/  CS2R R28, SRZ ;  /* 0x00000000001c7805 */ /* 0x000fe4000001ff00 */
[----:B------:R-:W-:-:S02]  /*0b80*/  CS2R R30, SRZ ;  /* 0x00000000001e7805 */ /* 0x000fc4000001ff00 */
[----:B------:R-:W-:Y:S02]  /*0b90*/  CS2R R32, SRZ ;  /* 0x0000000000207805 */ /* 0x000fe4000001ff00 */
        /* <DEDUP_REMOVED lines=25> */
[----:B------:R-:W-:Y:S01]  /*0d30*/  CS2R R84, SRZ ;  /* 0x0000000000547805 */ /* 0x000fe2000001ff00 */
[----:B------:R-:W-:Y:S06]  /*0d40*/  @!P0 BRA `(.L_x_15) ;  /* 0x0000000000a88947 */ /* 0x000fec0003800000 */
[----:B------:R-:W-:-:S04]  /*0d50*/  LOP3.LUT R7, R4, 0x1, RZ, 0xfc, !PT ;  /* 0x0000000104077812 */ /* 0x000fc800078efcff */
[----:B------:R-:W-:-:S13]  /*0d60*/  ISETP.NE.AND P0, PT, R7, 0x3, PT ;  /* 0x000000030700780c */ /* 0x000fda0003f05270 */
[----:B------:R-:W-:Y:S05]  /*0d70*/  @!P0 BRA `(.L_x_16) ;  /* 0x0000000000048947 */ /* 0x000fea0003800000 */
[----:B------:R-:W-:Y:S01]  /*0d80*/  BPT.TRAP 0x1 ;  /* 0x000000040000795c */ /* 0x000fe20000300000 */
.L_x_16:
[----:B------:R-:W0:Y:S01]  /*0d90*/  S2UR UR5, SR_CgaCtaId ;  /* 0x00000000000579c3 */ /* 0x000e220000008800 */
[----:B------:R-:W-:Y:S01]  /*0da0*/  SHF.L.U32 R7, RZ, 0x1f, RZ ;  /* 0x0000001fff077819 */ /* 0x000fe200000006ff */
[----:B------:R-:W-:Y:S02]  /*0db0*/  UMOV UR4, 0x400 ;  /* 0x0000040000047882 */ /* 0x000fe40000000000 */
[----:B0-----:R-:W-:-:S12]  /*0dc0*/  ULEA UR4, UR5, UR4, 0x18 ;  /* 0x0000000405047291 */ /* 0x001fd8000f8ec03f */
.L_x_17:
[----:B0-----:R-:W-:-:S04]  /*0dd0*/  IMAD.U32 R8, RZ, RZ, UR4 ;  /* 0x00000004ff087e24 */ /* 0x001fc8000f8e00ff */
[----:B------:R0:W1:Y:S03]  /*0de0*/  SYNCS.PHASECHK.TRANS64.TRYWAIT P0, [R8+URZ+0x36000], R7 ;  /* 0x03600007080075a7 */ /* 0x000066000800017f */
[----:B-1----:R-:W-:Y:S05]  /*0df0*/  @!P0 NANOSLEEP.SYNCS 0x989680 ;  /* 0x009896800000895d */ /* 0x002fea0003900000 */
[----:B------:R-:W1:Y:S02]  /*0e00*/  @!P0 SYNCS.PHASECHK.TRANS64 P0, [R8+URZ+0x36000], R7 ;  /* 0x03600007080085a7 */ /* 0x000e64000800007f */
[----:B-1----:R-:W-:Y:S05]  /*0e10*/  @!P0 BRA `(.L_x_17) ;  /* 0xfffffffc00ec8947 */ /* 0x002fea000383ffff */
[----:B------:R-:W-:Y:S01]  /*0e20*/  UIADD3 UR5, UR4, 0x12000, URZ ;  /* 0x0001200004057890 */ /* 0x000fe2000fffe03f */
[----:B------:R-:W-:Y:S01]  /*0e30*/  WARPGROUP.ARRIVE ;  /* 0x00000000000079c5 */ /* 0x000fe20000000000 */
[----:B------:R-:W-:Y:S02]  /*0e40*/  USHF.R.U32.HI UR4, URZ, 0x4, UR4 ;  /* 0x000000043f047899 */ /* 0x000fe40008011604 */
[----:B------:R-:W-:Y:S02]  /*0e50*/  USHF.R.U32.HI UR5, URZ, 0x4, UR5 ;  /* 0x000000043f057899 */ /* 0x000fe40008011605 */
[----:B------:R-:W-:Y:S02]  /*0e60*/  ULOP3.LUT UR4, UR4, 0x3fff, URZ, 0xc0, !UPT ;  /* 0x00003fff04047892 */ /* 0x000fe4000f8ec03f */
[----:B------:R-:W-:Y:S02]  /*0e70*/  ULOP3.LUT UR5, UR5, 0x3fff, URZ, 0xc0, !UPT ;  /* 0x00003fff05057892 */ /* 0x000fe4000f8ec03f */
[----:B------:R-:W-:-:S02]  /*0e80*/  ULOP3.LUT UR9, UR4, 0x10000, URZ, 0xfc, !UPT ;  /* 0x0001000004097892 */ /* 0x000fc4000f8efc3f */
[----:B------:R-:W-:Y:S01]  /*0e90*/  ULOP3.LUT UR8, UR5, 0x2000000, URZ, 0xfc, !UPT ;  /* 0x0200000005087892 */ /* 0x000fe2000f8efc3f */
[----:B------:R-:W-:Y:S02]  /*0ea0*/  UMOV UR7, 0x40000040 ;  /* 0x4000004000077882 */ /* 0x000fe40000000000 */
[----:B------:R-:W-:Y:S02]  /*0eb0*/  UMOV UR5, 0x40000040 ;  /* 0x4000004000057882 */ /* 0x000fe40000000000 */
[----:B------:R-:W-:Y:S02]  /*0ec0*/  UMOV UR4, UR9 ;  /* 0x0000000900047c82 */ /* 0x000fe40008000000 */
[----:B------:R-:W-:Y:S02]  /*0ed0*/  UMOV UR6, UR8 ;  /* 0x0000000800067c82 */ /* 0x000fe40008000000 */
[----:B------:R-:W-:Y:S01]  /*0ee0*/  HGMMA.64x128x16.F32 R24, gdesc[UR4].tnspB, RZ, !UPT ;  /* 0x41e00000041879f0 */ /* 0x000fe2000c7008ff */
[----:B------:R-:W-:-:S02]  /*0ef0*/  UIADD3 UR4, UR9, 0x2, URZ ;  /* 0x0000000209047890 */ /* 0x000fc4000fffe03f */
[----:B------:R-:W-:Y:S01]  /*0f00*/  UIADD3 UR6, UR8, 0x80, URZ ;  /* 0x0000008008067890 */ /* 0x000fe2000fffe03f */
[----:B------:R-:W-:Y:S01]  /*0f10*/  UMOV UR5, 0x40000040 ;  /* 0x4000004000057882 */ /* 0x000fe20000000000 */
[----:B------:R-:W-:-:S07]  /*0f20*/  UMOV UR7, 0x40000040 ;  /* 0x4000004000077882 */ /* 0x000fce0000000000 */
[----:B------:R-:W-:Y:S01]  /*0f30*/  HGMMA.64x128x16.F32 R24, gdesc[UR4].tnspB, R24 ;  /* 0x41e00000041879f0 */ /* 0x000fe20008700818 */
[----:B------:R-:W-:Y:S02]  /*0f40*/  UIADD3 UR4, UR9, 0x4, URZ ;  /* 0x0000000409047890 */ /* 0x000fe4000fffe03f */
        /* <DEDUP_REMOVED lines=8> */
[----:B------:R-:W-:Y:S01]  /*0fd0*/  HGMMA.64x128x16.F32 R24, gdesc[UR4].tnspB, R24, gsb0 ;  /* 0x41e00000041879f0 */ /* 0x000fe20008000818 */
[----:B------:R-:W-:-:S05]  /*0fe0*/  UMOV UR4, 0x1 ;  /* 0x0000000100047882 */ /* 0x000fca0000000000 */
.L_x_15:
[----:B0-----:R-:W-:-:S05]  /*0ff0*/  VIMNMX R7, R6, 0x1, PT ;  /* 0x0000000106077848 */ /* 0x001fca0003fe0100 */
[----:B------:R-:W-:-:S05]  /*1000*/  IMAD.IADD R7, R6, 0x1, -R7 ;  /* 0x0000000106077824 */ /* 0x000fca00078e0a07 */
[----:B------:R-:W-:-:S13]  /*1010*/  ISETP.GE.AND P0, PT, R7, 0x1, PT ;  /* 0x000000010700780c */ /* 0x000fda0003f06270 */
[----:B------:R-:W-:Y:S05]  /*1020*/  @!P0 BRA `(.L_x_18) ;  /* 0x00000004001c8947 */ /* 0x000fea0003800000 */
[----:B------:R-:W0:Y:S01]  /*1030*/  S2UR UR6, SR_CgaCtaId ;  /* 0x00000000000679c3 */ /* 0x000e220000008800 */
[----:B------:R-:W-:Y:S01]  /*1040*/  UMOV UR5, 0x400 ;  /* 0x0000040000057882 */ /* 0x000fe20000000000 */
[----:B------:R-:W-:Y:S01]  /*1050*/  LOP3.LUT R13, R4, 0x1, RZ, 0xfc, !PT ;  /* 0x00000001040d7812 */ /* 0x000fe200078efcff */
[----:B------:R-:W-:Y:S01]  /*1060*/  IMAD.MOV.U32 R12, RZ, RZ, RZ ;  /* 0x000000ffff0c7224 */ /* 0x000fe200078e00ff */
[----:B------:R-:W-:Y:S01]  /*1070*/  UISETP.NE.U32.AND UP0, UPT, UR4, URZ, UPT ;  /* 0x0000003f0400728c */ /* 0x000fe2000bf05070 */
[----:B------:R-:W-:Y:S02]  /*1080*/  IMAD.MOV.U32 R8, RZ, RZ, R7 ;  /* 0x000000ffff087224 */ /* 0x000fe400078e0007 */
[----:B------:R-:W-:Y:S01]  /*1090*/  IMAD.MOV.U32 R9, RZ, RZ, RZ ;  /* 0x000000ffff097224 */ /* 0x000fe200078e00ff */
[----:B0-----:R-:W-:-:S04]  /*10a0*/  ULEA UR7, UR6, UR5, 0x18 ;  /* 0x0000000506077291 */ /* 0x001fc8000f8ec03f */
[----:B------:R-:W-:Y:S02]  /*10b0*/  UIADD3 UR6, UR7, 0x12000, URZ ;  /* 0x0001200007067890 */ /* 0x000fe4000fffe03f */
[----:B------:R-:W-:Y:S02]  /*10c0*/  USHF.R.U32.HI UR5, URZ, 0x4, UR7 ;  /* 0x000000043f057899 */ /* 0x000fe40008011607 */
[----:B------:R-:W-:Y:S02]  /*10d0*/  USHF.R.U32.HI UR6, URZ, 0x4, UR6 ;  /* 0x000000043f067899 */ /* 0x000fe40008011606 */
[----:B------:R-:W-:Y:S02]  /*10e0*/  ULOP3.LUT UR5, UR5, 0x3fff, URZ, 0xc0, !UPT ;  /* 0x00003fff05057892 */ /* 0x000fe4000f8ec03f */
[----:B------:R-:W-:Y:S02]  /*10f0*/  ULOP3.LUT UR6, UR6, 0x3fff, URZ, 0xc0, !UPT ;  /* 0x00003fff06067892 */ /* 0x000fe4000f8ec03f */
[----:B------:R-:W-:-:S02]  /*1100*/  ULOP3.LUT UR14, UR5, 0x10000, URZ, 0xfc, !UPT ;  /* 0x00010000050e7892 */ /* 0x000fc4000f8efc3f */
[----:B------:R-:W-:-:S12]  /*1110*/  ULOP3.LUT UR15, UR6, 0x2000000, URZ, 0xfc, !UPT ;  /* 0x02000000060f7892 */ /* 0x000fd8000f8efc3f */
.L_x_23:
[----:B------:R-:W-:-:S13]  /*1120*/  ISETP.NE.AND P1, PT, R13, 0x3, PT ;  /* 0x000000030d00780c */ /* 0x000fda0003f25270 */
[----:B------:R-:W-:Y:S05]  /*1130*/  @!P1 BRA `(.L_x_19) ;  /* 0x0000000000049947 */ /* 0x000fea0003800000 */
[----:B------:R-:W-:Y:S01]  /*1140*/  BPT.TRAP 0x1 ;  /* 0x000000040000795c */ /* 0x000fe20000300000 */
.L_x_19:
[----:B------:R-:W-:Y:S01]  /*1150*/  SHF.L.U32 R10, R12, 0x1f, RZ ;  /* 0x0000001f0c0a7819 */ /* 0x000fe200000006ff */
[----:B------:R-:W-:-:S12]  /*1160*/  ULEA UR5, UR4, UR7, 0x3 ;  /* 0x0000000704057291 */ /* 0x000fd8000f8e183f */
.L_x_20:
[----:B0-----:R-:W-:-:S04]  /*1170*/  IMAD.U32 R11, RZ, RZ, UR5 ;  /* 0x00000005ff0b7e24 */ /* 0x001fc8000f8e00ff */
[----:B------:R0:W1:Y:S03]  /*1180*/  SYNCS.PHASECHK.TRANS64.TRYWAIT P0, [R11+URZ+0x36000], R10 ;  /* 0x0360000a0b0075a7 */ /* 0x000066000800017f */
[----:B-1----:R-:W-:Y:S05]  /*1190*/  @!P0 NANOSLEEP.SYNCS 0x989680 ;  /* 0x009896800000895d */ /* 0x002fea0003900000 */
[----:B------:R-:W1:Y:S02]  /*11a0*/  @!P0 SYNCS.PHASECHK.TRANS64 P0, [R11+URZ+0x36000], R10 ;  /* 0x0360000a0b0085a7 */ /* 0x000e64000800007f */
[----:B-1----:R-:W-:Y:S05]  /*11b0*/  @!P0 BRA `(.L_x_20) ;  /* 0xfffffffc00ec8947 */ /* 0x002fea000383ffff */
[----:B------:R-:W-:Y:S01]  /*11c0*/  ULEA UR5, UR4, UR14, 0x9 ;  /* 0x0000000e04057291 */ /* 0x000fe2000f8e483f */
[----:B------:R-:W-:Y:S01]  /*11d0*/  WARPGROUP.ARRIVE ;  /* 0x00000000000079c5 */ /* 0x000fe20000000000 */
[----:B------:R-:W-:Y:S01]  /*11e0*/  ULEA UR6, UR4, UR15, 0xa ;  /* 0x0000000f04067291 */ /* 0x000fe2000f8e503f */
[----:B------:R-:W-:Y:S01]  /*11f0*/  UMOV UR9, 0x40000040 ;  /* 0x4000004000097882 */ /* 0x000fe20000000000 */
[----:B------:R-:W-:-:S03]  /*1200*/  UMOV UR11, 0x40000040 ;  /* 0x40000040000b7882 */ /* 0x000fc60000000000 */
[----:B------:R-:W-:Y:S02]  /*1210*/  UMOV UR8, UR5 ;  /* 0x0000000500087c82 */ /* 0x000fe40008000000 */
[----:B------:R-:W-:Y:S02]  /*1220*/  UMOV UR10, UR6 ;  /* 0x00000006000a7c82 */ /* 0x000fe40008000000 */
[----:B------:R-:W-:Y:S01]  /*1230*/  HGMMA.64x128x16.F32 R24, gdesc[UR8].tnspB, R24, UP0 ;  /* 0x41e00000081879f0 */ /* 0x000fe2000bf00818 */
        /* <DEDUP_REMOVED lines=14> */
[----:B------:R-:W-:Y:S03]  /*1320*/  HGMMA.64x128x16.F32 R24, gdesc[UR8].tnspB, R24, gsb0 ;  /* 0x41e00000081879f0 */ /* 0x000fe60008000818 */
[----:B------:R-:W-:Y:S02]  /*1330*/  WARPGROUP.DEPBAR.LE gsb0, 0x1 ;  /* 0x00008000000079c5 */ /* 0x000fe40000010100 */
[----:B------:R-:W-:Y:S05]  /*1340*/  @!P1 BRA `(.L_x_21) ;  /* 0x0000000000049947 */ /* 0x000fea0003800000 */
[----:B------:R-:W-:Y:S01]  /*1350*/  BPT.TRAP 0x1 ;  /* 0x000000040000795c */ /* 0x000fe20000300000 */
.L_x_21:
[----:B------:R-:W-:-:S13]  /*1360*/  ISETP.NE.AND P0, PT, R5, RZ, PT ;  /* 0x000000ff0500720c */ /* 0x000fda0003f05270 */
[----:B0-----:R-:W-:-:S05]  /*1370*/  @P0 LEA R10, R9, UR7, 0x3 ;  /* 0x00000007090a0c11 */ /* 0x001fca000f8e18ff */
[----:B------:R-:W-:-:S05]  /*1380*/  @P0 VIADD R10, R10, 0x36048 ;  /* 0x000360480a0a0836 */ /* 0x000fca0000000000 */
[----:B------:R-:W-:-:S04]  /*1390*/  @P0 PRMT R10, R3, 0x654, R10 ;  /* 0x00000654030a0816 */ /* 0x000fc8000000000a */
[----:B------:R0:W-:Y:S01]  /*13a0*/  @P0 SYNCS.ARRIVE.TRANS64.RED.A1T0 RZ, [R10+URZ], RZ ;  /* 0x000000ff0aff09a7 */ /* 0x0001e2000810043f */
[----:B------:R-:W-:-:S13]  /*13b0*/  ISETP.GT.U32.AND P0, PT, R4, 0x1, PT ;  /* 0x000000010400780c */ /* 0x000fda0003f04070 */
[----:B0-----:R-:W-:Y:S05]  /*13c0*/  @P0 BRA `(.L_x_22) ;  /* 0x0000000000040947 */ /* 0x001fea0003800000 */
[----:B------:R-:W-:Y:S01]  /*13d0*/  BPT.TRAP 0x1 ;  /* 0x000000040000795c */ /* 0x000fe20000300000 */
.L_x_22:
[----:B------:R-:W-:Y:S01]  /*13e0*/  UIADD3 UR4, UR4, 0x1, URZ ;  /* 0x0000000104047890 */ /* 0x000fe2000fffe03f */
[C---:B------:R-:W-:Y:S01]  /*13f0*/  ISETP.GT.AND P1, PT, R8.reuse, 0x1, PT ;  /* 0x000000010800780c */ /* 0x040fe20003f24270 */
[----:B------:R-:W-:Y:S02]  /*1400*/  VIADD R9, R9, 0x1 ;  /* 0x0000000109097836 */ /* 0x000fe40000000000 */
[----:B------:R-:W-:Y:S01]  /*1410*/  UISETP.NE.AND UP0, UPT, UR4, 0x9, UPT ;  /* 0x000000090400788c */ /* 0x000fe2000bf05270 */
[----:B------:R-:W-:Y:S02]  /*1420*/  VIADD R8, R8, 0xffffffff ;  /* 0xffffffff08087836 */ /* 0x000fe40000000000 */
[C---:B------:R-:W-:Y:S01]  /*1430*/  ISETP.NE.AND P0, PT, R9.reuse, 0x9, PT ;  /* 0x000000090900780c */ /* 0x040fe20003f05270 */
[----:B------:R-:W-:Y:S02]  /*1440*/  USEL UR5, URZ, 0x1, UP0 ;  /* 0x000000013f057887 */ /* 0x000fe40008000000 */
[----:B------:R-:W-:Y:S01]  /*1450*/  USEL UR4, UR4, URZ, UP0 ;  /* 0x0000003f04047287 */ /* 0x000fe20008000000 */
[----:B------:R-:W-:Y:S01]  /*1460*/  SEL R9, R9, RZ, P0 ;  /* 0x000000ff09097207 */ /* 0x000fe20000000000 */
[----:B------:R-:W-:-:S02]  /*1470*/  UPLOP3.LUT UP0, UPT, UPT, UPT, UPT, 0x80, 0x0 ;  /* 0x000000000000789c */ /* 0x000fc40003f0f070 */
[----:B------:R-:W-:Y:S01]  /*1480*/  LOP3.LUT R12, R12, UR5, RZ, 0x3c, !PT ;  /* 0x000000050c0c7c12 */ /* 0x000fe2000f8e3cff */
[----:B------:R-:W-:Y:S08]  /*1490*/  @P1 BRA `(.L_x_23) ;  /* 0xfffffffc00201947 */ /* 0x000ff0000383ffff */
.L_x_18:
[----:B------:R-:W-:Y:S01]  /*14a0*/  ISETP.GE.AND P0, PT, R6, 0x1, PT ;  /* 0x000000010600780c */ /* 0x000fe20003f06270 */
[----:B------:R-:W-:-:S12]  /*14b0*/  WARPGROUP.DEPBAR.LE gsb0, 0x0 ;  /* 0x00008000000079c5 */ /* 0x000fd80000010000 */
[----:B------:R-:W-:Y:S05]  /*14c0*/  @!P0 BRA `(.L_x_24) ;  /* 0x0000000000548947 */ /* 0x000fea0003800000 */
[----:B------:R-:W-:-:S04]  /*14d0*/  LOP3.LUT R6, R4, 0x1, RZ, 0xfc, !PT ;  /* 0x0000000104067812 */ /* 0x000fc800078efcff */
[----:B------:R-:W-:-:S13]  /*14e0*/  ISETP.NE.AND P0, PT, R6, 0x3, PT ;  /* 0x000000030600780c */ /* 0x000fda0003f05270 */
[----:B------:R-:W-:Y:S05]  /*14f0*/  @!P0 BRA `(.L_x_25) ;  /* 0x0000000000048947 */ /* 0x000fea0003800000 */
[----:B------:R-:W-:Y:S01]  /*1500*/  BPT.TRAP 0x1 ;  /* 0x000000040000795c */ /* 0x000fe20000300000 */
.L_x_25:
[----:B------:R-:W-:Y:S01]  /*1510*/  ISETP.NE.AND P0, PT, R5, RZ, PT ;  /* 0x000000ff0500720c */ /* 0x000fe20003f05270 */
[----:B------:R-:W-:Y:S01]  /*1520*/  BSSY B0, `(.L_x_26) ;  /* 0x000000d000007945 */ /* 0x000fe20003800000 */
[----:B------:R-:W-:-:S11]  /*1530*/  ISETP.GT.U32.AND P1, PT, R4, 0x1, PT ;  /* 0x000000010400780c */ /* 0x000fd60003f24070 */
[----:B------:R-:W-:Y:S05]  /*1540*/  @!P0 BRA `(.L_x_27) ;  /* 0x0000000000288947 */ /* 0x000fea0003800000 */
[----:B------:R-:W0:Y:S01]  /*1550*/  S2R R6, SR_CgaCtaId ;  /* 0x0000000000067919 */ /* 0x000e220000008800 */
[----:B------:R-:W-:-:S05]  /*1560*/  IMAD.WIDE.U32 R4, R7, 0x38e38e39, RZ ;  /* 0x38e38e3907047825 */ /* 0x000fca00078e00ff */
[----:B------:R-:W-:Y:S02]  /*1570*/  SHF.R.U32.HI R4, RZ, 0x1, R5 ;  /* 0x00000001ff047819 */ /* 0x000fe40000011605 */
[----:B------:R-:W-:-:S03]  /*1580*/  MOV R5, 0x400 ;  /* 0x0000040000057802 */ /* 0x000fc60000000f00 */
[----:B------:R-:W-:Y:S01]  /*1590*/  IMAD R7, R4, -0x9, R7 ;  /* 0xfffffff704077824 */ /* 0x000fe200078e0207 */
[----:B0-----:R-:W-:-:S05]  /*15a0*/  LEA R6, R6, R5, 0x18 ;  /* 0x0000000506067211 */ /* 0x001fca00078ec0ff */
[----:B------:R-:W-:-:S04]  /*15b0*/  IMAD R7, R7, 0x8, R6 ;  /* 0x0000000807077824 */ /* 0x000fc800078e0206 */
[----:B------:R-:W-:-:S05]  /*15c0*/  VIADD R4, R7, 0x36048 ;  /* 0x0003604807047836 */ /* 0x000fca0000000000 */
[----:B------:R-:W-:-:S04]  /*15d0*/  PRMT R4, R3, 0x654, R4 ;  /* 0x0000065403047816 */ /* 0x000fc80000000004 */
[----:B------:R0:W-:Y:S03]  /*15e0*/  SYNCS.ARRIVE.TRANS64.RED.A1T0 RZ, [R4+URZ], RZ ;  /* 0x000000ff04ff79a7 */ /* 0x0001e6000810043f */
.L_x_27:
[----:B------:R-:W-:Y:S05]  /*15f0*/  BSYNC B0 ;  /* 0x0000000000007941 */ /* 0x000fea0003800000 */
.L_x_26:
[----:B------:R-:W-:Y:S05]  /*1600*/  @P1 BRA `(.L_x_24) ;  /* 0x0000000000041947 */ /* 0x000fea0003800000 */
[----:B------:R-:W-:Y:S01]  /*1610*/  BPT.TRAP 0x1 ;  /* 0x000000040000795c */ /* 0x000fe20000300000 */
.L_x_24:
[----:B------:R-:W0:Y:S01]  /*1620*/  S2R R3, SR_TID.X ;  /* 0x0000000000037919 */ /* 0x000e220000002100 */
[----:B------:R-:W-:Y:S01]  /*1630*/  ULDC.64 UR4, c[0x0][0x280] ;  /* 0x0000a00000047ab9 */ /* 0x000fe20000000a00 */
[----:B------:R-:W1:Y:S01]  /*1640*/  S2R R5, SR_CTAID.Y ;  /* 0x0000000000057919 */ /* 0x000e620000002600 */
[----:B------:R-:W4:Y:S01]  /*1650*/  S2R R15, SR_CTAID.X ;  /* 0x00000000000f7919 */ /* 0x000f220000002500 */
[----:B0-----:R-:W-:-:S04]  /*1660*/  SHF.R.S32.HI R4, RZ, 0x1f, R3 ;  /* 0x0000001fff047819 */ /* 0x001fc80000011403 */
[----:B------:R-:W-:-:S04]  /*1670*/  LEA.HI R4, R4, R3, RZ, 0x7 ;  /* 0x0000000304047211 */ /* 0x000fc800078f38ff */
[----:B------:R-:W-:Y:S01]  /*1680*/  LOP3.LUT R4, R4, 0xffffff80, RZ, 0xc0, !PT ;  /* 0xffffff8004047812 */ /* 0x000fe200078ec0ff */
[----:B----4-:R-:W-:-:S04]  /*1690*/  IMAD.SHL.U32 R6, R15, 0x40, RZ ;  /* 0x000000400f067824 */ /* 0x010fc800078e00ff */
[----:B------:R-:W-:Y:S02]  /*16a0*/  IMAD.IADD R8, R3, 0x1, -R4 ;  /* 0x0000000103087824 */ /* 0x000fe400078e0a04 */
[----:B-1----:R-:W-:-:S03]  /*16b0*/  IMAD.SHL.U32 R4, R5, 0x80, RZ ;  /* 0x0000008005047824 */ /* 0x002fc600078e00ff */
[----:B------:R-:W-:Y:S02]  /*16c0*/  SHF.R.S32.HI R7, RZ, 0x1f, R8 ;  /* 0x0000001fff077819 */ /* 0x000fe40000011408 */
[----:B------:R-:W-:Y:S02]  /*16d0*/  ISETP.GE.AND P0, PT, R4, UR5, PT ;  /* 0x0000000504007c0c */ /* 0x000fe4000bf06270 */
[----:B------:R-:W-:Y:S02]  /*16e0*/  LEA.HI R3, R7, R8, RZ, 0x2 ;  /* 0x0000000807037211 */ /* 0x000fe400078f10ff */
[----:B------:R-:W-:Y:S02]  /*16f0*/  ISETP.GE.OR P0, PT, R6, UR4, P0 ;  /* 0x0000000406007c0c */ /* 0x000fe40008706670 */
[--C-:B------:R-:W-:Y:S02]  /*1700*/  SHF.R.S32.HI R10, RZ, 0x2, R3.reuse ;  /* 0x00000002ff0a7819 */ /* 0x100fe40000011403 */
[----:B------:R-:W-:-:S04]  /*1710*/  SHF.R.S32.HI R5, RZ, 0x1f, R3 ;  /* 0x0000001fff057819 */ /* 0x000fc80000011403 */
[----:B------:R-:W-:-:S04]  /*1720*/  LEA.HI R5, R5, R10, RZ, 0x3 ;  /* 0x0000000a05057211 */ /* 0x000fc800078f18ff */
[----:B------:R-:W-:Y:S01]  /*1730*/  LOP3.LUT R5, R5, 0xfffffff8, RZ, 0xc0, !PT ;  /* 0xfffffff805057812 */ /* 0x000fe200078ec0ff */
[----:B------:R-:W-:Y:S06]  /*1740*/  @P0 EXIT ;  /* 0x000000000000094d */ /* 0x000fec0003800000 */
[----:B------:R-:W0:Y:S01]  /*1750*/  LDC.64 R16, c[0x0][0x658] ;  /* 0x00019600ff107b82 */ /* 0x000e220000000a00 */
[----:B------:R-:W-:Y:S01]  /*1760*/  IMAD.IADD R10, R10, 0x1, -R5 ;  /* 0x000000010a0a7824 */ /* 0x000fe200078e0a05 */
[----:B------:R-:W-:Y:S02]  /*1770*/  LOP3.LUT R3, R3, 0x7ffffffc, RZ, 0xc0, !PT ;  /* 0x7ffffffc03037812 */ /* 0x000fe400078ec0ff */
[----:B------:R-:W-:Y:S02]  /*1780*/  LEA.HI R5, R7, R8, RZ, 0x5 ;  /* 0x0000000807057211 */ /* 0x000fe400078f28ff */
[----:B------:R-:W-:Y:S01]  /*1790*/  SHF.R.S32.HI R11, RZ, 0x1f, R10 ;  /* 0x0000001fff0b7819 */ /* 0x000fe2000001140a */
[----:B------:R-:W-:Y:S01]  /*17a0*/  IMAD.IADD R3, R8, 0x1, -R3 ;  /* 0x0000000108037824 */ /* 0x000fe200078e0a03 */
[----:B------:R-:W-:Y:S02]  /*17b0*/  SHF.R.S32.HI R5, RZ, 0x5, R5 ;  /* 0x00000005ff057819 */ /* 0x000fe40000011405 */
[----:B---3-5:R-:W-:Y:S01]  /*17c0*/  FSETP.NEU.AND P1, PT, R2, RZ, PT ;  /* 0x000000ff0200720b */ /* 0x028fe20003f2d000 */
[----:B------:R-:W-:-:S02]  /*17d0*/  IMAD.SHL.U32 R3, R3, 0x2, RZ ;  /* 0x0000000203037824 */ /* 0x000fc400078e00ff */
[----:B------:R-:W-:-:S03]  /*17e0*/  IMAD.WIDE R14, R15, 0x40, R10 ;  /* 0x000000400f0e7825 */ /* 0x000fc600078e020a */
[----:B------:R-:W-:Y:S01]  /*17f0*/  SHF.R.S32.HI R9, RZ, 0x1f, R3 ;  /* 0x0000001fff097819 */ /* 0x000fe20000011403 */
[C---:B------:R-:W-:Y:S01]  /*1800*/  IMAD R7, R5.reuse, -0x10, -R6 ;  /* 0xfffffff005077824 */ /* 0x040fe200078e0a06 */
[C---:B------:R-:W-:Y:S01]  /*1810*/  IADD3 R8, P0, R4.reuse, R3, RZ ;  /* 0x0000000304087210 */ /* 0x040fe20007f1e0ff */
[----:B------:R-:W-:Y:S01]  /*1820*/  IMAD.WIDE R14, R5, 0x10, R14 ;  /* 0x00000010050e7825 */ /* 0x000fe200078e020e */
[----:B------:R-:W-:Y:S02]  /*1830*/  IADD3 R3, -R3, UR5, -R4 ;  /* 0x0000000503037c10 */ /* 0x000fe4000fffe904 */
[----:B------:R-:W-:Y:S01]  /*1840*/  LEA.HI.X.SX32 R9, R4, R9, 0x1, P0 ;  /* 0x0000000904097211 */ /* 0x000fe200000f0eff */
[-C--:B0-----:R-:W-:Y:S01]  /*1850*/  IMAD R4, R15, R16.reuse, RZ ;  /* 0x000000100f047224 */ /* 0x081fe200078e02ff */
[----:B------:R-:W-:Y:S02]  /*1860*/  IADD3 R10, R7, UR4, -R10 ;  /* 0x00000004070a7c10 */ /* 0x000fe4000fffe80a */
[----:B------:R-:W-:Y:S01]  /*1870*/  ISETP.GT.AND P0, PT, R3, RZ, PT ;  /* 0x000000ff0300720c */ /* 0x000fe20003f04270 */
[----:B------:R-:W-:Y:S01]  /*1880*/  IMAD.WIDE.U32 R12, R14, R16, R8 ;  /* 0x000000100e0c7225 */ /* 0x000fe200078e0008 */
[----:B------:R-:W-:-:S02]  /*1890*/  SHF.L.U64.HI R11, R16, 0x3, R17 ;  /* 0x00000003100b7819 */ /* 0x000fc40000010211 */
[----:B------:R-:W-:Y:S01]  /*18a0*/  ISETP.GT.AND P2, PT, R10, RZ, P0 ;  /* 0x000000ff0a00720c */ /* 0x000fe20000744270 */
[----:B------:R-:W-:Y:S02]  /*18b0*/  IMAD R7, R14, R17, R4 ;  /* 0x000000110e077224 */ /* 0x000fe400078e0204 */
[----:B------:R-:W-:Y:S02]  /*18c0*/  IMAD.SHL.U32 R16, R16, 0x8, RZ ;  /* 0x0000000810107824 */ /* 0x000fe400078e00ff */
[----:B------:R-:W-:Y:S01]  /*18d0*/  IMAD.IADD R7, R13, 0x1, R7 ;  /* 0x000000010d077824 */ /* 0x000fe200078e0207 */
[----:B------:R-:W-:Y:S07]  /*18e0*/  @!P1 BRA `(.L_x_28) ;  /* 0x0000002c00f49947 */ /* 0x000fee0003800000 */
[----:B------:R-:W-:Y:S01]  /*18f0*/  ULDC.64 UR6, c[0x0][0x630] ;  /* 0x00018c0000067ab9 */ /* 0x000fe20000000a00 */
[----:B------:R-:W-:Y:S01]  /*1900*/  ULDC.64 UR8, c[0x0][0x628] ;  /* 0x00018a0000087ab9 */ /* 0x000fe20000000a00 */
[----:B------:R-:W-:Y:S01]  /*1910*/  IMAD R13, R15, UR6, RZ ;  /* 0x000000060f0d7c24 */ /* 0x000fe2000f8e02ff */
[----:B------:R-:W-:Y:S01]  /*1920*/  ULDC.64 UR4, c[0x0][0x650] ;  /* 0x0001940000047ab9 */ /* 0x000fe20000000a00 */
[----:B------:R-:W-:-:S04]  /*1930*/  IMAD.WIDE.U32 R18, R14, UR6, R8 ;  /* 0x000000060e127c25 */ /* 0x000fc8000f8e0008 */
[----:B------:R-:W-:Y:S01]  /*1940*/  IMAD R13, R14, UR7, R13 ;  /* 0x000000070e0d7c24 */ /* 0x000fe2000f8e020d */
[----:B------:R-:W-:-:S03]  /*1950*/  LEA R4, P1, R18, UR8, 0x1 ;  /* 0x0000000812047c11 */ /* 0x000fc6000f8208ff */
[----:B------:R-:W-:-:S05]  /*1960*/  IMAD.IADD R5, R19, 0x1, R13 ;  /* 0x0000000113057824 */ /* 0x000fca00078e020d */
[----:B------:R-:W-:-:S05]  /*1970*/  LEA.HI.X R5, R18, UR9, R5, 0x1, P1 ;  /* 0x0000000912057c11 */ /* 0x000fca00088f0c05 */
[----:B------:R-:W3:Y:S01]  /*1980*/  @P2 LDG.E.LTC128B.U16 R17, desc[UR12][R4.64] ;  /* 0x0000000c04112981 */ /* 0x000ee2000c1e1520 */
[C---:B------:R-:W-:Y:S01]  /*1990*/  LEA R6, P4, R12.reuse, UR4, 0x1 ;  /* 0x000000040c067c11 */ /* 0x040fe2000f8808ff */
[----:B------:R-:W-:Y:S01]  /*19a0*/  BSSY B0, `(.L_x_29) ;  /* 0x000000b000007945 */ /* 0x000fe20003800000 */
[----:B------:R-:W-:Y:S02]  /*19b0*/  ISETP.GT.AND P1, PT, R3, 0x1, PT ;  /* 0x000000010300780c */ /* 0x000fe40003f24270 */
[----:B------:R-:W-:Y:S02]  /*19c0*/  LEA.HI.X R7, R12, UR5, R7, 0x1, P4 ;  /* 0x000000050c077c11 */ /* 0x000fe4000a0f0c07 */
[----:B------:R-:W-:Y:S01]  /*19d0*/  ISETP.GT.AND P3, PT, R10, RZ, P1 ;  /* 0x000000ff0a00720c */ /* 0x000fe20000f64270 */
[----:B---3--:R-:W-:-:S05]  /*19e0*/  HADD2.F32 R19, -RZ, R17.H0_H0 ;  /* 0x20000011ff137230 */ /* 0x008fca0000004100 */
[----:B------:R-:W-:-:S04]  /*19f0*/  FMUL R19, R19, R2 ;  /* 0x0000000213137220 */ /* 0x000fc80000400000 */
[----:B--2---:R-:W-:-:S05]  /*1a00*/  FFMA R19, R24, R0, R19 ;  /* 0x0000000018137223 */ /* 0x004fca0000000013 */
[----:B------:R-:W-:-:S05]  /*1a10*/  F2FP.F16.F32.PACK_AB R19, RZ, R19 ;  /* 0x00000013ff13723e */ /* 0x000fca00000000ff */
[----:B------:R0:W-:Y:S01]  /*1a20*/  @P2 STG.E.U16 desc[UR12][R6.64], R19 ;  /* 0x0000001306002986 */ /* 0x0001e2000c10150c */
[----:B------:R-:W-:Y:S05]  /*1a30*/  @!P3 BRA `(.L_x_30) ;  /* 0x000000000004b947 */ /* 0x000fea0003800000 */
[----:B------:R1:W5:Y:S02]  /*1a40*/  LDG.E.LTC128B.U16 R17, desc[UR12][R4.64+0x2] ;  /* 0x0000020c04117981 */ /* 0x000364000c1e1520 */
.L_x_30:
[----:B------:R-:W-:Y:S05]  /*1a50*/  BSYNC B0 ;  /* 0x0000000000007941 */ /* 0x000fea0003800000 */
.L_x_29:
[----:B------:R-:W-:Y:S01]  /*1a60*/  USHF.L.U32 UR5, UR6, 0x3, URZ ;  /* 0x0000000306057899 */ /* 0x000fe2000800063f */
[----:B-----5:R-:W-:Y:S01]  /*1a70*/  HADD2.F32 R15, -RZ, R17.H0_H0 ;  /* 0x20000011ff0f7230 */ /* 0x020fe20000004100 */
[----:B------:R-:W-:Y:S01]  /*1a80*/  USHF.L.U64.HI UR4, UR6, 0x3, UR7 ;  /* 0x0000000306047899 */ /* 0x000fe20008010207 */
[----:B------:R-:W-:-:S03]  /*1a90*/  ISETP.GT.AND P0, PT, R10, 0x8, P0 ;  /* 0x000000080a00780c */ /* 0x000fc60000704270 */
[----:B------:R-:W-:Y:S02]  /*1aa0*/  IMAD.U32 R18, RZ, RZ, UR5 ;  /* 0x00000005ff127e24 */ /* 0x000fe4000f8e00ff */
[----:B------:R-:W-:Y:S01]  /*1ab0*/  FMUL R12, R15, R2 ;  /* 0x000000020f0c7220 */ /* 0x000fe20000400000 */
[----:B0-----:R-:W-:-:S03]  /*1ac0*/  IMAD.U32 R19, RZ, RZ, UR4 ;  /* 0x00000004ff137e24 */ /* 0x001fc6000f8e00ff */
[----:B------:R-:W-:Y:S01]  /*1ad0*/  FFMA R12, R25, R0, R12 ;  /* 0x00000000190c7223 */ /* 0x000fe2000000000c */
[----:B------:R-:W-:-:S04]  /*1ae0*/  IMAD.WIDE.U32 R18, R14, UR6, R18 ;  /* 0x000000060e127c25 */ /* 0x000fc8000f8e0012 */
[----:B------:R-:W-:Y:S02]  /*1af0*/  F2FP.F16.F32.PACK_AB R12, RZ, R12 ;  /* 0x0000000cff0c723e */ /* 0x000fe400000000ff */
[----:B------:R-:W-:-:S03]  /*1b00*/  IADD3 R14, P2, R8, R18, RZ ;  /* 0x00000012080e7210 */ /* 0x000fc60007f5e0ff */
[----:B------:R0:W-:Y:S01]  /*1b10*/  @P3 STG.E.U16 desc[UR12][R6.64+0x2], R12 ;  /* 0x0000020c06003986 */ /* 0x0001e2000c10150c */
[----:B------:R-:W-:Y:S02]  /*1b20*/  IADD3.X R9, R9, R13, R19, P2, !PT ;  /* 0x0000000d09097210 */ /* 0x000fe400017fe413 */
[----:B------:R-:W-:-:S04]  /*1b30*/  LEA R8, P2, R14, UR8, 0x1 ;  /* 0x000000080e087c11 */ /* 0x000fc8000f8408ff */
[----:B------:R-:W-:Y:S02]  /*1b40*/  LEA.HI.X R9, R14, UR9, R9, 0x1, P2 ;  /* 0x000000090e097c11 */ /* 0x000fe400090f0c09 */
[----:B------:R-:W-:-:S06]  /*1b50*/  PRMT R14, R17, 0x7610, R14 ;  /* 0x00007610110e7816 */ /* 0x000fcc000000000e */
[----:B------:R-:W2:Y:S01]  /*1b60*/  @P0 LDG.E.LTC128B.U16 R14, desc[UR12][R8.64] ;  /* 0x0000000c080e0981 */ /* 0x000ea2000c1e1520 */
[C---:B------:R-:W-:Y:S01]  /*1b70*/  SHF.L.U64.HI R11, R16.reuse, 0x1, R11 ;  /* 0x00000001100b7819 */ /* 0x040fe2000001020b */
[----:B------:R-:W-:Y:S01]  /*1b80*/  BSSY B0, `(.L_x_31) ;  /* 0x000000b000007945 */ /* 0x000fe20003800000 */
[----:B------:R-:W-:Y:S02]  /*1b90*/  LEA R16, P2, R16, R6, 0x1 ;  /* 0x0000000610107211 */ /* 0x000fe400078408ff */
[----:B------:R-:W-:-:S03]  /*1ba0*/  ISETP.GT.AND P1, PT, R10, 0x8, P1 ;  /* 0x000000080a00780c */ /* 0x000fc60000f24270 */
[----:B------:R-:W-:Y:S02]  /*1bb0*/  IMAD.X R17, R11, 0x1, R7, P2 ;  /* 0x000000010b117824 */ /* 0x000fe400010e0607 */
[----:B--2---:R-:W-:-:S05]  /*1bc0*/  HADD2.F32 R13, -RZ, R14.H0_H0 ;  /* 0x2000000eff0d7230 */ /* 0x004fca0000004100 */
[----:B------:R-:W-:-:S04]  /*1bd0*/  FMUL R13, R13, R2 ;  /* 0x000000020d0d7220 */ /* 0x000fc80000400000 */
[----:B------:R-:W-:-:S05]  /*1be0*/  FFMA R13, R26, R0, R13 ;  /* 0x000000001a0d7223 */ /* 0x000fca000000000d */
[----:B------:R-:W-:-:S05]  /*1bf0*/  F2FP.F16.F32.PACK_AB R13, RZ, R13 ;  /* 0x0000000dff0d723e */ /* 0x000fca00000000ff */
[----:B------:R0:W-:Y:S01]  /*1c00*/  @P0 STG.E.U16 desc[UR12][R16.64], R13 ;  /* 0x0000000d10000986 */ /* 0x0001e2000c10150c */
[----:B------:R-:W-:Y:S05]  /*1c10*/  @!P1 BRA `(.L_x_32) ;  /* 0x0000000000049947 */ /* 0x000fea0003800000 */
[----:B------:R2:W5:Y:S02]  /*1c20*/  LDG.E.LTC128B.U16 R14, desc[UR12][R8.64+0x2] ;  /* 0x0000020c080e7981 */ /* 0x000564000c1e1520 */
.L_x_32:
[----:B------:R-:W-:Y:S05]  /*1c30*/  BSYNC B0 ;  /* 0x0000000000007941 */ /* 0x000fea0003800000 */
.L_x_31:
[----:B-----5:R-:W-:Y:S01]  /*1c40*/  HADD2.F32 R11, -RZ, R14.H0_H0 ;  /* 0x2000000eff0b7230 */ /* 0x020fe20000004100 */
[----:B------:R-:W-:Y:S01]  /*1c50*/  ISETP.GT.AND P0, PT, R3, 0x8, PT ;  /* 0x000000080300780c */ /* 0x000fe20003f04270 */
[----:B0-----:R-:W-:Y:S01]  /*1c60*/  @P1 IMAD.MOV.U32 R13, RZ, RZ, R17 ;  /* 0x000000ffff0d1224 */ /* 0x001fe200078e0011 */
[----:B------:R-:W-:Y:S02]  /*1c70*/  BSSY B0, `(.L_x_33) ;  /* 0x000000a000007945 */ /* 0x000fe40003800000 */
[----:B------:R-:W-:Y:S01]  /*1c80*/  FMUL R12, R11, R2 ;  /* 0x000000020b0c7220 */ /* 0x000fe20000400000 */
[----:B------:R-:W-:-:S03]  /*1c90*/  ISETP.GT.AND P2, PT, R10, RZ, P0 ;  /* 0x000000ff0a00720c */ /* 0x000fc60000744270 */
[----:B------:R-:W-:-:S05]  /*1ca0*/  FFMA R12, R27, R0, R12 ;  /* 0x000000001b0c7223 */ /* 0x000fca000000000c */
[----:B------:R-:W-:-:S04]  /*1cb0*/  F2FP.F16.F32.PACK_AB R12, RZ, R12 ;  /* 0x0000000cff0c723e */ /* 0x000fc800000000ff */
[----:B------:R-:W-:Y:S01]  /*1cc0*/  PRMT R11, R12, 0x7610, R11 ;  /* 0x000076100c0b7816 */ /* 0x000fe2000000000b */
[----:B------:R-:W-:-:S05]  /*1cd0*/  @P1 IMAD.MOV.U32 R12, RZ, RZ, R16 ;  /* 0x000000ffff0c1224 */ /* 0x000fca00078e0010 */
[----:B------:R0:W-:Y:S01]  /*1ce0*/  @P1 STG.E.U16 desc[UR12][R12.64+0x2], R11 ;  /* 0x0000020b0c001986 */ /* 0x0001e2000c10150c */
[----:B------:R-:W-:Y:S05]  /*1cf0*/  @!P2 BRA `(.L_x_34) ;  /* 0x000000000004a947 */ /* 0x000fea0003800000 */
[----:B------:R3:W5:Y:S02]  /*1d00*/  LDG.E.LTC128B.U16 R14, desc[UR12][R4.64+0x10] ;  /* 0x0000100c040e7981 */ /* 0x000764000c1e1520 */
.L_x_34:
[----:B------:R-:W-:Y:S05]  /*1d10*/  BSYNC B0 ;  /* 0x0000000000007941 */ /* 0x000fea0003800000 */
.L_x_33:
[----:B0----5:R-:W-:Y:S01]  /*1d20*/  HADD2.F32 R11, -RZ, R14.H0_H0 ;  /* 0x2000000eff0b7230 */ /* 0x021fe20000004100 */
[----:B------:R-:W-:Y:S01]  /*1d30*/  ISETP.GT.AND P1, PT, R3, 0x9, PT ;  /* 0x000000090300780c */ /* 0x000fe20003f24270 */
[----:B------:R-:W-:Y:S03]  /*1d40*/  BSSY B0, `(.L_x_35) ;  /* 0x0000008000007945 */ /* 0x000fe60003800000 */
[----:B------:R-:W-:Y:S01]  /*1d50*/  FMUL R11, R11, R2 ;  /* 0x000000020b0b7220 */ /* 0x000fe20000400000 */
[----:B------:R-:W-:-:S03]  /*1d60*/  ISETP.GT.AND P3, PT, R10, RZ, P1 ;  /* 0x000000ff0a00720c */ /* 0x000fc60000f64270 */
[----:B------:R-:W-:-:S05]  /*1d70*/  FFMA R11, R28, R0, R11 ;  /* 0x000000001c0b7223 */ /* 0x000fca000000000b */
[----:B------:R-:W-:-:S05]  /*1d80*/  F2FP.F16.F32.PACK_AB R11, RZ, R11 ;  /* 0x0000000bff0b723e */ /* 0x000fca00000000ff */
[----:B------:R0:W-:Y:S01]  /*1d90*/  @P2 STG.E.U16 desc[UR12][R6.64+0x10], R11 ;  /* 0x0000100b06002986 */ /* 0x0001e2000c10150c */
[----:B------:R-:W-:Y:S05]  /*1da0*/  @!P3 BRA `(.L_x_36) ;  /* 0x000000000004b947 */ /* 0x000fea0003800000 */
[----:B------:R4:W5:Y:S02]  /*1db0*/  LDG.E.LTC128B.U16 R14, desc[UR12][R4.64+0x12] ;  /* 0x0000120c040e7981 */ /* 0x000964000c1e1520 */
.L_x_36:
[----:B------:R-:W-:Y:S05]  /*1dc0*/  BSYNC B0 ;  /* 0x0000000000007941 */ /* 0x000fea0003800000 */
.L_x_35:
[----:B0----5:R-:W-:Y:S01]  /*1dd0*/  HADD2.F32 R11, -RZ, R14.H0_H0 ;  /* 0x2000000eff0b7230 */ /* 0x021fe20000004100 */
[----:B------:R-:W-:Y:S01]  /*1de0*/  ISETP.GT.AND P0, PT, R10, 0x8, P0 ;  /* 0x000000080a00780c */ /* 0x000fe20000704270 */
[----:B------:R-:W-:Y:S03]  /*1df0*/  BSSY B0, `(.L_x_37) ;  /* 0x0000007000007945 */ /* 0x000fe60003800000 */
[----:B------:R-:W-:-:S04]  /*1e00*/  FMUL R12, R11, R2 ;  /* 0x000000020b0c7220 */ /* 0x000fc80000400000 */
[----:B------:R-:W-:-:S05]  /*1e10*/  FFMA R12, R29, R0, R12 ;  /* 0x000000001d0c7223 */ /* 0x000fca000000000c */
[----:B------:R-:W-:-:S05]  /*1e20*/  F2FP.F16.F32.PACK_AB R12, RZ, R12 ;  /* 0x0000000cff0c723e */ /* 0x000fca00000000ff */
[----:B------:R0:W-:Y:S01]  /*1e30*/  @P3 STG.E.U16 desc[UR12][R6.64+0x12], R12 ;  /* 0x0000120c06003986 */ /* 0x0001e2000c10150c */
[----:B------:R-:W-:Y:S05]  /*1e40*/  @!P0 BRA `(.L_x_38) ;  /* 0x0000000000048947 */ /* 0x000fea0003800000 */
[----:B------:R0:W5:Y:S02]  /*1e50*/  LDG.E.LTC128B.U16 R14, desc[UR12][R8.64+0x10] ;  /* 0x0000100c080e7981 */ /* 0x000164000c1e1520 */
.L_x_38:
[----:B------:R-:W-:Y:S05]  /*1e60*/  BSYNC B0 ;  /* 0x0000000000007941 */ /* 0x000fea0003800000 */
.L_x_37:
[----:B-----5:R-:W-:Y:S01]  /*1e70*/  HADD2.F32 R11, -RZ, R14.H0_H0 ;  /* 0x2000000eff0b7230 */ /* 0x020fe20000004100 */
[----:B------:R-:W-:Y:S01]  /*1e80*/  ISETP.GT.AND P1, PT, R10, 0x8, P1 ;  /* 0x000000080a00780c */ /* 0x000fe20000f24270 */
[----:B0-----:R-:W-:Y:S01]  /*1e90*/  @P0 IMAD.MOV.U32 R12, RZ, RZ, R16 ;  /* 0x000000ffff0c0224 */ /* 0x001fe200078e0010 */
[----:B------:R-:W-:Y:S01]  /*1ea0*/  BSSY B0, `(.L_x_39) ;  /* 0x0000008000007945 */ /* 0x000fe20003800000 */
[----:B------:R-:W-:Y:S02]  /*1eb0*/  @P0 IMAD.MOV.U32 R13, RZ, RZ, R17 ;  /* 0x000000ffff0d0224 */ /* 0x000fe400078e0011 */
[----:B------:R-:W-:-:S04]  /*1ec0*/  FMUL R11, R11, R2 ;  /* 0x000000020b0b7220 */ /* 0x000fc80000400000 */
[----:B------:R-:W-:-:S05]  /*1ed0*/  FFMA R11, R30, R0, R11 ;  /* 0x000000001e0b7223 */ /* 0x000fca000000000b */
[----:B------:R-:W-:-:S05]  /*1ee0*/  F2FP.F16.F32.PACK_AB R11, RZ, R11 ;  /* 0x0000000bff0b723e */ /* 0x000fca00000000ff */
[----:B------:R0:W-:Y:S01]  /*1ef0*/  @P0 STG.E.U16 desc[UR12][R12.64+0x10], R11 ;  /* 0x0000100b0c000986 */ /* 0x0001e2000c10150c */
[----:B------:R-:W-:Y:S05]  /*1f00*/  @!P1 BRA `(.L_x_40) ;  /* 0x0000000000049947 */ /* 0x000fea0003800000 */
[----:B------:R0:W5:Y:S02]  /*1f10*/  LDG.E.LTC128B.U16 R14, desc[UR12][R8.64+0x12] ;  /* 0x0000120c080e7981 */ /* 0x000164000c1e1520 */
.L_x_40:
[----:B------:R-:W-:Y:S05]  /*1f20*/  BSYNC B0 ;  /* 0x0000000000007941 */ /* 0x000fea0003800000 */
.L_x_39:
[----:B0----5:R-:W-:Y:S01]  /*1f30*/  HADD2.F32 R11, -RZ, R14.H0_H0 ;  /* 0x2000000eff0b7230 */ /* 0x021fe20000004100 */
[----:B------:R-:W-:Y:S01]  /*1f40*/  ISETP.GT.AND P0, PT, R3, 0x10, PT ;  /* 0x000000100300780c */ /* 0x000fe20003f04270 */
[----:B------:R-:W-:Y:S01]  /*1f50*/  @P1 IMAD.MOV.U32 R13, RZ, RZ, R17 ;  /* 0x000000ffff0d1224 */ /* 0x000fe200078e0011 */
        /* <DEDUP_REMOVED lines=10> */
.L_x_42:
[----:B------:R-:W-:Y:S05]  /*2000*/  BSYNC B0 ;  /* 0x0000000000007941 */ /* 0x000fea0003800000 */
.L_x_41:
        /* <DEDUP_REMOVED lines=10> */
.L_x_44:
[----:B------:R-:W-:Y:S05]  /*20b0*/  BSYNC B0 ;  /* 0x0000000000007941 */ /* 0x000fea0003800000 */
.L_x_43:
        /* <DEDUP_REMOVED lines=9> */
.L_x_46:
[----:B------:R-:W-:Y:S05]  /*2150*/  BSYNC B0 ;  /* 0x0000000000007941 */ /* 0x000fea0003800000 */
.L_x_45:
        /* <DEDUP_REMOVED lines=11> */
.L_x_48:
[----:B------:R-:W-:Y:S05]  /*2210*/  BSYNC B0 ;  /* 0x0000000000007941 */ /* 0x000fea0003800000 */
.L_x_47:
        /* <DEDUP_REMOVED lines=13> */
.L_x_50:
[----:B------:R-:W-:Y:S05]  /*22f0*/  BSYNC B0 ;  /* 0x0000000000007941 */ /* 0x000fea0003800000 */
.L_x_49:
        /* <DEDUP_REMOVED lines=10> */
.L_x_52:
[----:B------:R-:W-:Y:S05]  /*23a0*/  BSYNC B0 ;  /* 0x0000000000007941 */ /* 0x000fea0003800000 */
.L_x_51:
        /* <DEDUP_REMOVED lines=9> */
.L_x_54:
[----:B------:R-:W-:Y:S05]  /*2440*/  BSYNC B0 ;  /* 0x0000000000007941 */ /* 0x000fea0003800000 */
.L_x_53:
        /* <DEDUP_REMOVED lines=11> */
.L_x_56:
[----:B------:R-:W-:Y:S05]  /*2500*/  BSYNC B0 ;  /* 0x0000000000007941 */ /* 0x000fea0003800000 */
.L_x_55:
        /* <DEDUP_REMOVED lines=13> */
.L_x_58:
[----:B------:R-:W-:Y:S05]  /*25e0*/  BSYNC B0 ;  /* 0x0000000000007941 */ /* 0x000fea0003800000 */
.L_x_57:
        /* <DEDUP_REMOVED lines=10> */
.L_x_60:
[----:B------:R-:W-:Y:S05]  /*2690*/  BSYNC B0 ;  /* 0x0000000000007941 */ /* 0x000fea0003800000 */
.L_x_59:
        /* <DEDUP_REMOVED lines=9> */
.L_x_62:
[----:B------:R-:W-:Y:S05]  /*2730*/  BSYNC B0 ;  /* 0x0000000000007941 */ /* 0x000fea0003800000 */
.L_x_61:
        /* <DEDUP_REMOVED lines=11> */
.L_x_64:
[----:B------:R-:W-:Y:S05]  /*27f0*/  BSYNC B0 ;  /* 0x0000000000007941 */ /* 0x000fea0003800000 */
.L_x_63:
        /* <DEDUP_REMOVED lines=13> */
.L_x_66:
[----:B------:R-:W-:Y:S05]  /*28d0*/  BSYNC B0 ;  /* 0x0000000000007941 */ /* 0x000fea0003800000 */
.L_x_65:
        /* <DEDUP_REMOVED lines=10> */
.L_x_68:
[----:B------:R-:W-:Y:S05]  /*2980*/  BSYNC B0 ;  /* 0x0000000000007941 */ /* 0x000fea0003800000 */
.L_x_67:
        /* <DEDUP_REMOVED lines=9> */
.L_x_70:
[----:B------:R-:W-:Y:S05]  /*2a20*/  BSYNC B0 ;  /* 0x0000000000007941 */ /* 0x000fea0003800000 */
.L_x_69:
        /* <DEDUP_REMOVED lines=11> */
.L_x_72:
[----:B------:R-:W-:Y:S05]  /*2ae0*/  BSYNC B0 ;  /* 0x0000000000007941 */ /* 0x000fea0003800000 */
.L_x_71:
        /* <DEDUP_REMOVED lines=13> */
.L_x_74:
[----:B------:R-:W-:Y:S05]  /*2bc0*/  BSYNC B0 ;  /* 0x0000000000007941 */ /* 0x000fea0003800000 */
.L_x_73:
        /* <DEDUP_REMOVED lines=10> */
.L_x_76:
[----:B------:R-:W-:Y:S05]  /*2c70*/  BSYNC B0 ;  /* 0x0000000000007941 */ /* 0x000fea0003800000 */
.L_x_75:
        /* <DEDUP_REMOVED lines=9> */
.L_x_78:
[----:B------:R-:W-:Y:S05]  /*2d10*/  BSYNC B0 ;  /* 0x0000000000007941 */ /* 0x000fea0003800000 */
.L_x_77:
        /* <DEDUP_REMOVED lines=11> */
.L_x_80:
[----:B------:R-:W-:Y:S05]  /*2dd0*/  BSYNC B0 ;  /* 0x0000000000007941 */ /* 0x000fea0003800000 */
.L_x_79:
        /* <DEDUP_REMOVED lines=13> */
.L_x_82:
[----:B------:R-:W-:Y:S05]  /*2eb0*/  BSYNC B0 ;  /* 0x0000000000007941 */ /* 0x000fea0003800000 */
.L_x_81:
        /* <DEDUP_REMOVED lines=10> */
.L_x_84:
[----:B------:R-:W-:Y:S05]  /*2f60*/  BSYNC B0 ;  /* 0x0000000000007941 */ /* 0x000fea0003800000 */
.L_x_83:
        /* <DEDUP_REMOVED lines=9> */
.L_x_86:
[----:B------:R-:W-:Y:S05]  /*3000*/  BSYNC B0 ;  /* 0x0000000000007941 */ /* 0x000fea0003800000 */
.L_x_85:
        /* <DEDUP_REMOVED lines=11> */
.L_x_88:
[----:B------:R-:W-:Y:S05]  /*30c0*/  BSYNC B0 ;  /* 0x0000000000007941 */ /* 0x000fea0003800000 */
.L_x_87:
        /* <DEDUP_REMOVED lines=13> */
.L_x_90:
[----:B------:R-:W-:Y:S05]  /*31a0*/  BSYNC B0 ;  /* 0x0000000000007941 */ /* 0x000fea0003800000 */
.L_x_89:
        /* <DEDUP_REMOVED lines=10> */
.L_x_92:
[----:B------:R-:W-:Y:S05]  /*3250*/  BSYNC B0 ;  /* 0x0000000000007941 */ /* 0x000fea0003800000 */
.L_x_91:
        /* <DEDUP_REMOVED lines=9> */
.L_x_94:
[----:B------:R-:W-:Y:S05]  /*32f0*/  BSYNC B0 ;  /* 0x0000000000007941 */ /* 0x000fea0003800000 */
.L_x_93:
        /* <DEDUP_REMOVED lines=11> */
.L_x_96:
[----:B------:R-:W-:Y:S05]  /*33b0*/  BSYNC B0 ;  /* 0x0000000000007941 */ /* 0x000fea0003800000 */
.L_x_95:
        /* <DEDUP_REMOVED lines=13> */
.L_x_98:
[----:B------:R-:W-:Y:S05]  /*3490*/  BSYNC B0 ;  /* 0x0000000000007941 */ /* 0x000fea0003800000 */
.L_x_97:
        /* <DEDUP_REMOVED lines=10> */
.L_x_100:
[----:B------:R-:W-:Y:S05]  /*3540*/  BSYNC B0 ;  /* 0x0000000000007941 */ /* 0x000fea0003800000 */
.L_x_99:
        /* <DEDUP_REMOVED lines=9> */
.L_x_102:
[----:B------:R-:W-:Y:S05]  /*35e0*/  BSYNC B0 ;  /* 0x0000000000007941 */ /* 0x000fea0003800000 */
.L_x_101:
        /* <DEDUP_REMOVED lines=11> */
.L_x_104:
[----:B------:R-:W-:Y:S05]  /*36a0*/  BSYNC B0 ;  /* 0x0000000000007941 */ /* 0x000fea0003800000 */
.L_x_103:
        /* <DEDUP_REMOVED lines=13> */
.L_x_106:
[----:B------:R-:W-:Y:S05]  /*3780*/  BSYNC B0 ;  /* 0x0000000000007941 */ /* 0x000fea0003800000 */
.L_x_105:
        /* <DEDUP_REMOVED lines=10> */
.L_x_108:
[----:B------:R-:W-:Y:S05]  /*3830*/  BSYNC B0 ;  /* 0x0000000000007941 */ /* 0x000fea0003800000 */
.L_x_107:
        /* <DEDUP_REMOVED lines=9> */
.L_x_110:
[----:B------:R-:W-:Y:S05]  /*38d0*/  BSYNC B0 ;  /* 0x0000000000007941 */ /* 0x000fea0003800000 */
.L_x_109:
        /* <DEDUP_REMOVED lines=11> */
.L_x_112:
[----:B------:R-:W-:Y:S05]  /*3990*/  BSYNC B0 ;  /* 0x0000000000007941 */ /* 0x000fea0003800000 */
.L_x_111:
        /* <DEDUP_REMOVED lines=13> */
.L_x_114:
[----:B------:R-:W-:Y:S05]  /*3a70*/  BSYNC B0 ;  /* 0x0000000000007941 */ /* 0x000fea0003800000 */
.L_x_113:
        /* <DEDUP_REMOVED lines=10> */
.L_x_116:
[----:B------:R-:W-:Y:S05]  /*3b20*/  BSYNC B0 ;  /* 0x0000000000007941 */ /* 0x000fea0003800000 */
.L_x_115:
        /* <DEDUP_REMOVED lines=9> */
.L_x_118:
[----:B------:R-:W-:Y:S05]  /*3bc0*/  BSYNC B0 ;  /* 0x0000000000007941 */ /* 0x000fea0003800000 */
.L_x_117:
        /* <DEDUP_REMOVED lines=11> */
.L_x_120:
[----:B------:R-:W-:Y:S05]  /*3c80*/  BSYNC B0 ;  /* 0x0000000000007941 */ /* 0x000fea0003800000 */
.L_x_119:
        /* <DEDUP_REMOVED lines=13> */
.L_x_122:
[----:B------:R-:W-:Y:S05]  /*3d60*/  BSYNC B0 ;  /* 0x0000000000007941 */ /* 0x000fea0003800000 */
.L_x_121:
        /* <DEDUP_REMOVED lines=10> */
.L_x_124:
[----:B------:R-:W-:Y:S05]  /*3e10*/  BSYNC B0 ;  /* 0x0000000000007941 */ /* 0x000fea0003800000 */
.L_x_123:
        /* <DEDUP_REMOVED lines=9> */
.L_x_126:
[----:B------:R-:W-:Y:S05]  /*3eb0*/  BSYNC B0 ;  /* 0x0000000000007941 */ /* 0x000fea0003800000 */
.L_x_125:
        /* <DEDUP_REMOVED lines=11> */
.L_x_128:
[----:B------:R-:W-:Y:S05]  /*3f70*/  BSYNC B0 ;  /* 0x0000000000007941 */ /* 0x000fea0003800000 */
.L_x_127:
        /* <DEDUP_REMOVED lines=13> */
.L_x_130:
[----:B------:R-:W-:Y:S05]  /*4050*/  BSYNC B0 ;  /* 0x0000000000007941 */ /* 0x000fea0003800000 */
.L_x_129:
        /* <DEDUP_REMOVED lines=10> */
.L_x_132:
[----:B------:R-:W-:Y:S05]  /*4100*/  BSYNC B0 ;  /* 0x0000000000007941 */ /* 0x000fea0003800000 */
.L_x_131:
        /* <DEDUP_REMOVED lines=9> */
.L_x_134:
[----:B------:R-:W-:Y:S05]  /*41a0*/  BSYNC B0 ;  /* 0x0000000000007941 */ /* 0x000fea0003800000 */
.L_x_133:
        /* <DEDUP_REMOVED lines=11> */
.L_x_136:
[----:B------:R-:W-:Y:S05]  /*4260*/  BSYNC B0 ;  /* 0x0000000000007941 */ /* 0x000fea0003800000 */
.L_x_135:
        /* <DEDUP_REMOVED lines=13> */
.L_x_138:
[----:B------:R-:W-:Y:S05]  /*4340*/  BSYNC B0 ;  /* 0x0000000000007941 */ /* 0x000fea0003800000 */
.L_x_137:
        /* <DEDUP_REMOVED lines=10> */
.L_x_140:
[----:B------:R-:W-:Y:S05]  /*43f0*/  BSYNC B0 ;  /* 0x0000000000007941 */ /* 0x000fea0003800000 */
.L_x_139:
        /* <DEDUP_REMOVED lines=9> */
.L_x_142:
[----:B------:R-:W-:Y:S05]  /*4490*/  BSYNC B0 ;  /* 0x0000000000007941 */ /* 0x000fea0003800000 */
.L_x_141:
        /* <DEDUP_REMOVED lines=11> */
.L_x_144:
[----:B------:R-:W-:Y:S05]  /*4550*/  BSYNC B0 ;  /* 0x0000000000007941 */ /* 0x000fea0003800000 */
.L_x_143:
        /* <DEDUP_REMOVED lines=13> */
.L_x_146:
[----:B------:R-:W-:Y:S05]  /*4630*/  BSYNC B0 ;  /* 0x0000000000007941 */ /* 0x000fea0003800000 */
.L_x_145:
        /* <DEDUP_REMOVED lines=10> */
.L_x_148:
[----:B------:R-:W-:Y:S05]  /*46e0*/  BSYNC B0 ;  /* 0x0000000000007941 */ /* 0x000fea0003800000 */
.L_x_147:
[----:B-----5:R-:W-:Y:S01]  /*46f0*/  HADD2.F32 R3, -RZ, R14.H0_H0 ;  /* 0x2000000eff037230 */ /* 0x020fe20000004100 */
[----:B------:R-:W-:Y:S01]  /*4700*/  ISETP.GT.AND P0, PT, R10, 0x8, P0 ;  /* 0x000000080a00780c */ /* 0x000fe20000704270 */
[----:B------:R-:W-:Y:S03]  /*4710*/  BSSY B0, `(.L_x_149) ;  /* 0x0000007000007945 */ /* 0x000fe60003800000 */
[----:B01-34-:R-:W-:-:S04]  /*4720*/  FMUL R4, R3, R2 ;  /* 0x0000000203047220 */ /* 0x01bfc80000400000 */
[----:B------:R-:W-:-:S05]  /*4730*/  FFMA R4, R85, R0, R4 ;  /* 0x0000000055047223 */ /* 0x000fca0000000004 */
[----:B------:R-:W-:-:S05]  /*4740*/  F2FP.F16.F32.PACK_AB R4, RZ, R4 ;  /* 0x00000004ff04723e */ /* 0x000fca00000000ff */
[----:B------:R0:W-:Y:S01]  /*4750*/  @P3 STG.E.U16 desc[UR12][R6.64+0xf2], R4 ;  /* 0x0000f20406003986 */ /* 0x0001e2000c10150c */
[----:B------:R-:W-:Y:S05]  /*4760*/  @!P0 BRA `(.L_x_150) ;  /* 0x0000000000048947 */ /* 0x000fea0003800000 */
[----:B------:R1:W5:Y:S02]  /*4770*/  LDG.E.LTC128B.U16 R14, desc[UR12][R8.64+0xf0] ;  /* 0x0000f00c080e7981 */ /* 0x000364000c1e1520 */
.L_x_150:
[----:B------:R-:W-:Y:S05]  /*4780*/  BSYNC B0 ;  /* 0x0000000000007941 */ /* 0x000fea0003800000 */
.L_x_149:
        /* <DEDUP_REMOVED lines=11> */
.L_x_152:
[----:B------:R-:W-:Y:S05]  /*4840*/  BSYNC B0 ;  /* 0x0000000000007941 */ /* 0x000fea0003800000 */
.L_x_151:
[----:B0----5:R-:W-:-:S05]  /*4850*/  HADD2.F32 R3, -RZ, R14.H0_H0 ;  /* 0x2000000eff037230 */ /* 0x021fca0000004100 */
[----:B------:R-:W-:-:S04]  /*4860*/  FMUL R2, R3, R2 ;  /* 0x0000000203027220 */ /* 0x000fc80000400000 */
[----:B------:R-:W-:Y:S01]  /*4870*/  FFMA R2, R87, R0, R2 ;  /* 0x0000000057027223 */ /* 0x000fe20000000002 */
[----:B------:R-:W-:Y:S06]  /*4880*/  @!P1 EXIT ;  /* 0x000000000000994d */ /* 0x000fec0003800000 */
[----:B------:R-:W-:-:S05]  /*4890*/  F2FP.F16.F32.PACK_AB R2, RZ, R2 ;  /* 0x00000002ff02723e */ /* 0x000fca00000000ff */
[----:B------:R-:W-:Y:S01]  /*48a0*/  STG.E.U16 desc[UR12][R16.64+0xf2], R2 ;  /* 0x0000f20210007986 */ /* 0x000fe2000c10150c */
[----:B------:R-:W-:Y:S05]  /*48b0*/  EXIT ;  /* 0x000000000000794d */ /* 0x000fea0003800000 */
.L_x_28:
[----:B------:R-:W-:Y:S01]  /*48c0*/  ISETP.GT.AND P3, PT, R3, 0x1, PT ;  /* 0x000000010300780c */ /* 0x000fe20003f64270 */
[----:B------:R-:W-:Y:S01]  /*48d0*/  ULDC.64 UR4, c[0x0][0x650] ;  /* 0x0001940000047ab9 */ /* 0x000fe20000000a00 */
[-C--:B--2---:R-:W-:Y:S01]  /*48e0*/  FMUL R24, R24, R0.reuse ;  /* 0x0000000018187220 */ /* 0x084fe20000400000 */
[-C--:B------:R-:W-:Y:S01]  /*48f0*/  FMUL R25, R25, R0.reuse ;  /* 0x0000000019197220 */ /* 0x080fe20000400000 */
[----:B------:R-:W-:Y:S01]  /*4900*/  ISETP.GT.AND P4, PT, R10, RZ, P3 ;  /* 0x000000ff0a00720c */ /* 0x000fe20001f84270 */
[-C--:B------:R-:W-:Y:S01]  /*4910*/  FMUL R26, R26, R0.reuse ;  /* 0x000000001a1a7220 */ /* 0x080fe20000400000 */
[----:B------:R-:W-:Y:S01]  /*4920*/  LEA R4, P1, R12, UR4, 0x1 ;  /* 0x000000040c047c11 */ /* 0x000fe2000f8208ff */
[----:B------:R-:W-:Y:S01]  /*4930*/  FMUL R27, R27, R0 ;  /* 0x000000001b1b7220 */ /* 0x000fe20000400000 */
[----:B------:R-:W-:Y:S01]  /*4940*/  F2FP.F16.F32.PACK_AB R24, RZ, R24 ;  /* 0x00000018ff18723e */ /* 0x000fe200000000ff */
[-C--:B------:R-:W-:Y:S01]  /*4950*/  FMUL R28, R28, R0.reuse ;  /* 0x000000001c1c7220 */ /* 0x080fe20000400000 */
[----:B------:R-:W-:Y:S01]  /*4960*/  LEA.HI.X R5, R12, UR5, R7, 0x1, P1 ;  /* 0x000000050c057c11 */ /* 0x000fe200088f0c07 */
[-C--:B------:R-:W-:Y:S01]  /*4970*/  FMUL R29, R29, R0.reuse ;  /* 0x000000001d1d7220 */ /* 0x080fe20000400000 */
[----:B------:R-:W-:Y:S01]  /*4980*/  F2FP.F16.F32.PACK_AB R25, RZ, R25 ;  /* 0x00000019ff19723e */ /* 0x000fe200000000ff */
[-C--:B------:R-:W-:Y:S01]  /*4990*/  FMUL R30, R30, R0.reuse ;  /* 0x000000001e1e7220 */ /* 0x080fe20000400000 */
[----:B------:R-:W-:Y:S01]  /*49a0*/  ISETP.GT.AND P3, PT, R10, 0x8, P3 ;  /* 0x000000080a00780c */ /* 0x000fe20001f64270 */
[----:B------:R-:W-:Y:S01]  /*49b0*/  @P2 STG.E.U16 desc[UR12][R4.64], R24 ;  /* 0x0000001804002986 */ /* 0x000fe2000c10150c */
[----:B------:R-:W-:Y:S01]  /*49c0*/  SHF.L.U64.HI R11, R16, 0x1, R11 ;  /* 0x00000001100b7819 */ /* 0x000fe2000001020b */
[----:B------:R-:W-:Y:S01]  /*49d0*/  FMUL R31, R31, R0 ;  /* 0x000000001f1f7220 */ /* 0x000fe20000400000 */
[----:B------:R-:W-:Y:S01]  /*49e0*/  ISETP.GT.AND P2, PT, R10, 0x8, P0 ;  /* 0x000000080a00780c */ /* 0x000fe20000744270 */
[----:B------:R-:W-:Y:S01]  /*49f0*/  @P4 STG.E.U16 desc[UR12][R4.64+0x2], R25 ;  /* 0x0000021904004986 */ /* 0x000fe2000c10150c */
[----:B------:R-:W-:Y:S01]  /*4a00*/  LEA R16, P4, R16, R4, 0x1 ;  /* 0x0000000410107211 */ /* 0x000fe200078808ff */
[-C--:B------:R-:W-:Y:S01]  /*4a10*/  FMUL R32, R32, R0.reuse ;  /* 0x0000000020207220 */ /* 0x080fe20000400000 */
[----:B------:R-:W-:Y:S01]  /*4a20*/  ISETP.GT.AND P1, PT, R3, 0x8, PT ;  /* 0x000000080300780c */ /* 0x000fe20003f24270 */
[-C--:B------:R-:W-:Y:S01]  /*4a30*/  FMUL R33, R33, R0.reuse ;  /* 0x0000000021217220 */ /* 0x080fe20000400000 */
[----:B------:R-:W-:Y:S01]  /*4a40*/  ISETP.GT.AND P0, PT, R3, 0x9, PT ;  /* 0x000000090300780c */ /* 0x000fe20003f04270 */
[----:B------:R-:W-:Y:S01]  /*4a50*/  IMAD.X R17, R11, 0x1, R5, P4 ;  /* 0x000000010b117824 */ /* 0x000fe200020e0605 */
[C---:B------:R-:W-:Y:S01]  /*4a60*/  ISETP.GT.AND P5, PT, R10.reuse, RZ, P1 ;  /* 0x000000ff0a00720c */ /* 0x040fe20000fa4270 */
[--C-:B------:R-:W-:Y:S01]  /*4a70*/  @P3 IMAD.MOV.U32 R6, RZ, RZ, R16.reuse ;  /* 0x000000ffff063224 */ /* 0x100fe200078e0010 */
[C---:B------:R-:W-:Y:S01]  /*4a80*/  ISETP.GT.AND P4, PT, R10.reuse, RZ, P0 ;  /* 0x000000ff0a00720c */ /* 0x040fe20000784270 */
[--C-:B------:R-:W-:Y:S01]  /*4a90*/  @P3 IMAD.MOV.U32 R7, RZ, RZ, R17.reuse ;  /* 0x000000ffff073224 */ /* 0x100fe200078e0011 */
[----:B------:R-:W-:Y:S01]  /*4aa0*/  ISETP.GT.AND P1, PT, R10, 0x8, P1 ;  /* 0x000000080a00780c */ /* 0x000fe20000f24270 */
[----:B------:R-:W-:Y:S01]  /*4ab0*/  FMUL R34, R34, R0 ;  /* 0x0000000022227220 */ /* 0x000fe20000400000 */
[----:B------:R-:W-:Y:S01]  /*4ac0*/  F2FP.F16.F32.PACK_AB R26, RZ, R26 ;  /* 0x0000001aff1a723e */ /* 0x000fe200000000ff */
[-C--:B------:R-:W-:Y:S01]  /*4ad0*/  FMUL R35, R35, R0.reuse ;  /* 0x0000000023237220 */ /* 0x080fe20000400000 */
[----:B------:R-:W-:Y:S01]  /*4ae0*/  F2FP.F16.F32.PACK_AB R27, RZ, R27 ;  /* 0x0000001bff1b723e */ /* 0x000fe200000000ff */
[----:B------:R-:W-:Y:S01]  /*4af0*/  FMUL R36, R36, R0 ;  /* 0x0000000024247220 */ /* 0x000fe20000400000 */
[----:B------:R-:W-:Y:S01]  /*4b00*/  F2FP.F16.F32.PACK_AB R28, RZ, R28 ;  /* 0x0000001cff1c723e */ /* 0x000fe200000000ff */
[----:B------:R-:W-:Y:S01]  /*4b10*/  @P2 STG.E.U16 desc[UR12][R16.64], R26 ;  /* 0x0000001a10002986 */ /* 0x000fe2000c10150c */
[----:B------:R-:W-:Y:S01]  /*4b20*/  F2FP.F16.F32.PACK_AB R29, RZ, R29 ;  /* 0x0000001dff1d723e */ /* 0x000fe200000000ff */
[-C--:B------:R-:W-:Y:S01]  /*4b30*/  FMUL R37, R37, R0.reuse ;  /* 0x0000000025257220 */ /* 0x080fe20000400000 */
[----:B------:R-:W-:Y:S01]  /*4b40*/  ISETP.GT.AND P2, PT, R10, 0x8, P0 ;  /* 0x000000080a00780c */ /* 0x000fe20000744270 */
[----:B------:R0:W-:Y:S01]  /*4b50*/  @P3 STG.E.U16 desc[UR12][R6.64+0x2], R27 ;  /* 0x0000021b06003986 */ /* 0x0001e2000c10150c */
[C---:B------:R-:W-:Y:S01]  /*4b60*/  ISETP.GT.AND P3, PT, R3.reuse, 0x10, PT ;  /* 0x000000100300780c */ /* 0x040fe20003f64270 */
[----:B------:R-:W-:Y:S01]  /*4b70*/  FMUL R38, R38, R0 ;  /* 0x0000000026267220 */ /* 0x000fe20000400000 */
[----:B------:R-:W-:Y:S01]  /*4b80*/  F2FP.F16.F32.PACK_AB R30, RZ, R30 ;  /* 0x0000001eff1e723e */ /* 0x000fe200000000ff */
[----:B------:R-:W-:Y:S01]  /*4b90*/  @P5 STG.E.U16 desc[UR12][R4.64+0x10], R28 ;  /* 0x0000101c04005986 */ /* 0x000fe2000c10150c */
[----:B------:R-:W-:Y:S01]  /*4ba0*/  ISETP.GT.AND P0, PT, R3, 0x11, PT ;  /* 0x000000110300780c */ /* 0x000fe20003f04270 */
[-C--:B------:R-:W-:Y:S01]  /*4bb0*/  FMUL R39, R39, R0.reuse ;  /* 0x0000000027277220 */ /* 0x080fe20000400000 */
[----:B------:R-:W-:Y:S01]  /*4bc0*/  F2FP.F16.F32.PACK_AB R31, RZ, R31 ;  /* 0x0000001fff1f723e */ /* 0x000fe200000000ff */
[----:B------:R-:W-:Y:S01]  /*4bd0*/  @P4 STG.E.U16 desc[UR12][R4.64+0x12], R29 ;  /* 0x0000121d04004986 */ /* 0x000fe2000c10150c */
[----:B------:R-:W-:Y:S01]  /*4be0*/  ISETP.GT.AND P4, PT, R10, RZ, P3 ;  /* 0x000000ff0a00720c */ /* 0x000fe20001f84270 */
[----:B------:R-:W-:Y:S01]  /*4bf0*/  FMUL R40, R40, R0 ;  /* 0x0000000028287220 */ /* 0x000fe20000400000 */
[C---:B------:R-:W-:Y:S01]  /*4c00*/  ISETP.GT.AND P3, PT, R10.reuse, 0x8, P3 ;  /* 0x000000080a00780c */ /* 0x040fe20001f64270 */
[--C-:B0-----:R-:W-:Y:S01]  /*4c10*/  @P1 IMAD.MOV.U32 R6, RZ, RZ, R16.reuse ;  /* 0x000000ffff061224 */ /* 0x101fe200078e0010 */
[----:B------:R-:W-:Y:S01]  /*4c20*/  ISETP.GT.AND P5, PT, R10, RZ, P0 ;  /* 0x000000ff0a00720c */ /* 0x000fe200007a4270 */
[--C-:B------:R-:W-:Y:S01]  /*4c30*/  @P1 IMAD.MOV.U32 R7, RZ, RZ, R17.reuse ;  /* 0x000000ffff071224 */ /* 0x100fe200078e0011 */
[----:B------:R-:W-:Y:S01]  /*4c40*/  F2FP.F16.F32.PACK_AB R32, RZ, R32 ;  /* 0x00000020ff20723e */ /* 0x000fe200000000ff */
[-C--:B------:R-:W-:Y:S01]  /*4c50*/  FMUL R41, R41, R0.reuse ;  /* 0x0000000029297220 */ /* 0x080fe20000400000 */
[----:B------:R-:W-:Y:S01]  /*4c60*/  F2FP.F16.F32.PACK_AB R33, RZ, R33 ;  /* 0x00000021ff21723e */ /* 0x000fe200000000ff */
[-C--:B------:R-:W-:Y:S01]  /*4c70*/  FMUL R42, R42, R0.reuse ;  /* 0x000000002a2a7220 */ /* 0x080fe20000400000 */
[----:B------:R0:W-:Y:S01]  /*4c80*/  @P1 STG.E.U16 desc[UR12][R6.64+0x10], R30 ;  /* 0x0000101e06001986 */ /* 0x0001e2000c10150c */
[----:B------:R-:W-:Y:S01]  /*4c90*/  ISETP.GT.AND P1, PT, R10, 0x8, P0 ;  /* 0x000000080a00780c */ /* 0x000fe20000724270 */
[----:B------:R-:W-:Y:S01]  /*4ca0*/  FMUL R43, R43, R0 ;  /* 0x000000002b2b7220 */ /* 0x000fe20000400000 */
[----:B------:R-:W-:Y:S01]  /*4cb0*/  F2FP.F16.F32.PACK_AB R34, RZ, R34 ;  /* 0x00000022ff22723e */ /* 0x000fe200000000ff */
[-C--:B------:R-:W-:Y:S01]  /*4cc0*/  FMUL R44, R44, R0.reuse ;  /* 0x000000002c2c7220 */ /* 0x080fe20000400000 */
[----:B------:R-:W-:Y:S01]  /*4cd0*/  F2FP.F16.F32.PACK_AB R35, RZ, R35 ;  /* 0x00000023ff23723e */ /* 0x000fe200000000ff */
[-C--:B------:R-:W-:Y:S01]  /*4ce0*/  FMUL R45, R45, R0.reuse ;  /* 0x000000002d2d7220 */ /* 0x080fe20000400000 */
[----:B------:R-:W-:Y:S01]  /*4cf0*/  ISETP.GT.AND P0, PT, R3, 0x19, PT ;  /* 0x000000190300780c */ /* 0x000fe20003f04270 */
[----:B------:R-:W-:Y:S01]  /*4d00*/  FMUL R46, R46, R0 ;  /* 0x000000002e2e7220 */ /* 0x000fe20000400000 */
[----:B------:R-:W-:Y:S01]  /*4d10*/  F2FP.F16.F32.PACK_AB R36, RZ, R36 ;  /* 0x00000024ff24723e */ /* 0x000fe200000000ff */
[----:B------:R-:W-:Y:S01]  /*4d20*/  FMUL R47, R47, R0 ;  /* 0x000000002f2f7220 */ /* 0x000fe20000400000 */
[----:B------:R-:W-:Y:S01]  /*4d30*/  F2FP.F16.F32.PACK_AB R37, RZ, R37 ;  /* 0x00000025ff25723e */ /* 0x000fe200000000ff */
[--C-:B0-----:R-:W-:Y:S01]  /*4d40*/  @P2 IMAD.MOV.U32 R6, RZ, RZ, R16.reuse ;  /* 0x000000ffff062224 */ /* 0x101fe200078e0010 */
[----:B------:R-:W-:Y:S01]  /*4d50*/  F2FP.F16.F32.PACK_AB R38, RZ, R38 ;  /* 0x00000026ff26723e */ /* 0x000fe200000000ff */
[--C-:B------:R-:W-:Y:S01]  /*4d60*/  @P2 IMAD.MOV.U32 R7, RZ, RZ, R17.reuse ;  /* 0x000000ffff072224 */ /* 0x100fe200078e0011 */
[----:B------:R-:W-:Y:S01]  /*4d70*/  F2FP.F16.F32.PACK_AB R39, RZ, R39 ;  /* 0x00000027ff27723e */ /* 0x000fe200000000ff */
[----:B------:R-:W-:Y:S01]  /*4d80*/  FMUL R48, R48, R0 ;  /* 0x0000000030307220 */ /* 0x000fe20000400000 */
[----:B------:R-:W-:Y:S01]  /*4d90*/  F2FP.F16.F32.PACK_AB R40, RZ, R40 ;  /* 0x00000028ff28723e */ /* 0x000fe200000000ff */
[-C--:B------:R-:W-:Y:S01]  /*4da0*/  FMUL R49, R49, R0.reuse ;  /* 0x0000000031317220 */ /* 0x080fe20000400000 */
[----:B------:R0:W-:Y:S01]  /*4db0*/  @P2 STG.E.U16 desc[UR12][R6.64+0x12], R31 ;  /* 0x0000121f06002986 */ /* 0x0001e2000c10150c */
[----:B------:R-:W-:Y:S01]  /*4dc0*/  ISETP.GT.AND P2, PT, R3, 0x18, PT ;  /* 0x000000180300780c */ /* 0x000fe20003f44270 */
[-C--:B------:R-:W-:Y:S01]  /*4dd0*/  FMUL R50, R50, R0.reuse ;  /* 0x0000000032327220 */ /* 0x080fe20000400000 */
[----:B------:R-:W-:Y:S01]  /*4de0*/  F2FP.F16.F32.PACK_AB R41, RZ, R41 ;  /* 0x00000029ff29723e */ /* 0x000fe200000000ff */
[----:B------:R-:W-:Y:S01]  /*4df0*/  @P4 STG.E.U16 desc[UR12][R4.64+0x20], R32 ;  /* 0x0000202004004986 */ /* 0x000fe2000c10150c */
[C---:B------:R-:W-:Y:S01]  /*4e00*/  ISETP.GT.AND P4, PT, R10.reuse, RZ, P2 ;  /* 0x000000ff0a00720c */ /* 0x040fe20001784270 */
[-C--:B------:R-:W-:Y:S01]  /*4e10*/  FMUL R51, R51, R0.reuse ;  /* 0x0000000033337220 */ /* 0x080fe20000400000 */
[C---:B------:R-:W-:Y:S01]  /*4e20*/  ISETP.GT.AND P2, PT, R10.reuse, 0x8, P2 ;  /* 0x000000080a00780c */ /* 0x040fe20001744270 */
[----:B------:R-:W-:Y:S01]  /*4e30*/  @P5 STG.E.U16 desc[UR12][R4.64+0x22], R33 ;  /* 0x0000222104005986 */ /* 0x000fe2000c10150c */
[----:B------:R-:W-:Y:S01]  /*4e40*/  ISETP.GT.AND P5, PT, R10, RZ, P0 ;  /* 0x000000ff0a00720c */ /* 0x000fe200007a4270 */
[----:B------:R-:W-:Y:S01]  /*4e50*/  FMUL R52, R52, R0 ;  /* 0x0000000034347220 */ /* 0x000fe20000400000 */
[----:B------:R-:W-:Y:S01]  /*4e60*/  F2FP.F16.F32.PACK_AB R42, RZ, R42 ;  /* 0x0000002aff2a723e */ /* 0x000fe200000000ff */
[--C-:B0-----:R-:W-:Y:S01]  /*4e70*/  @P3 IMAD.MOV.U32 R6, RZ, RZ, R16.reuse ;  /* 0x000000ffff063224 */ /* 0x101fe200078e0010 */
[----:B------:R-:W-:Y:S01]  /*4e80*/  F2FP.F16.F32.PACK_AB R43, RZ, R43 ;  /* 0x0000002bff2b723e */ /* 0x000fe200000000ff */
[--C-:B------:R-:W-:Y:S01]  /*4e90*/  @P3 IMAD.MOV.U32 R7, RZ, RZ, R17.reuse ;  /* 0x000000ffff073224 */ /* 0x100fe200078e0011 */
[----:B------:R-:W-:Y:S01]  /*4ea0*/  F2FP.F16.F32.PACK_AB R44, RZ, R44 ;  /* 0x0000002cff2c723e */ /* 0x000fe200000000ff */
[-C--:B------:R-:W-:Y:S01]  /*4eb0*/  FMUL R53, R53, R0.reuse ;  /* 0x0000000035357220 */ /* 0x080fe20000400000 */
[----:B------:R-:W-:Y:S01]  /*4ec0*/  F2FP.F16.F32.PACK_AB R45, RZ, R45 ;  /* 0x0000002dff2d723e */ /* 0x000fe200000000ff */
[-C--:B------:R-:W-:Y:S01]  /*4ed0*/  FMUL R54, R54, R0.reuse ;  /* 0x0000000036367220 */ /* 0x080fe20000400000 */
[----:B------:R0:W-:Y:S01]  /*4ee0*/  @P3 STG.E.U16 desc[UR12][R6.64+0x20], R34 ;  /* 0x0000202206003986 */ /* 0x0001e2000c10150c */
[----:B------:R-:W-:Y:S01]  /*4ef0*/  ISETP.GT.AND P3, PT, R3, 0x20, PT ;  /* 0x000000200300780c */ /* 0x000fe20003f64270 */
[----:B------:R-:W-:Y:S01]  /*4f00*/  FMUL R55, R55, R0 ;  /* 0x0000000037377220 */ /* 0x000fe20000400000 */
[----:B------:R-:W-:Y:S01]  /*4f10*/  F2FP.F16.F32.PACK_AB R46, RZ, R46 ;  /* 0x0000002eff2e723e */ /* 0x000fe200000000ff */
[-C--:B------:R-:W-:Y:S01]  /*4f20*/  FMUL R56, R56, R0.reuse ;  /* 0x0000000038387220 */ /* 0x080fe20000400000 */
[----:B------:R-:W-:Y:S01]  /*4f30*/  F2FP.F16.F32.PACK_AB R47, RZ, R47 ;  /* 0x0000002fff2f723e */ /* 0x000fe200000000ff */
[----:B------:R-:W-:Y:S01]  /*4f40*/  FMUL R57, R57, R0 ;  /* 0x0000000039397220 */ /* 0x000fe20000400000 */
[----:B------:R-:W-:Y:S01]  /*4f50*/  F2FP.F16.F32.PACK_AB R48, RZ, R48 ;  /* 0x00000030ff30723e */ /* 0x000fe200000000ff */
[-C--:B------:R-:W-:Y:S01]  /*4f60*/  FMUL R58, R58, R0.reuse ;  /* 0x000000003a3a7220 */ /* 0x080fe20000400000 */
[----:B------:R-:W-:Y:S01]  /*4f70*/  F2FP.F16.F32.PACK_AB R49, RZ, R49 ;  /* 0x00000031ff31723e */ /* 0x000fe200000000ff */
        /* <DEDUP_REMOVED lines=10> */
[----:B------:R-:W-:Y:S01]  /*5020*/  ISETP.GT.AND P1, PT, R10, 0x8, P0 ;  /* 0x000000080a00780c */ /* 0x000fe20000724270 */
[-C--:B------:R-:W-:Y:S01]  /*5030*/  FMUL R62, R62, R0.reuse ;  /* 0x000000003e3e7220 */ /* 0x080fe20000400000 */
[----:B------:R-:W-:Y:S01]  /*5040*/  ISETP.GT.AND P0, PT, R3, 0x21, PT ;  /* 0x000000210300780c */ /* 0x000fe20003f04270 */
        /* <DEDUP_REMOVED lines=65> */
[----:B0-----:R-:W-:Y:S01]  /*5460*/  @P1 IMAD.MOV.U32 R6, RZ, RZ, R16 ;  /* 0x000000ffff061224 */ /* 0x001fe200078e0010 */
[----:B------:R-:W-:Y:S01]  /*5470*/  F2FP.F16.F32.PACK_AB R75, RZ, R75 ;  /* 0x0000004bff4b723e */ /* 0x000fe200000000ff */
[----:B------:R-:W-:Y:S01]  /*5480*/  @P1 IMAD.MOV.U32 R7, RZ, RZ, R17 ;  /* 0x000000ffff071224 */ /* 0x000fe200078e0011 */
        /* <DEDUP_REMOVED lines=10> */
[----:B------:R-:W-:Y:S01]  /*5530*/  FMUL R0, R87, R0 ;  /* 0x0000000057007220 */ /* 0x000fe20000400000 */
[C---:B------:R-:W-:Y:S01]  /*5540*/  ISETP.GT.AND P3, PT, R10.reuse, 0x8, P3 ;  /* 0x000000080a00780c */ /* 0x040fe20001f64270 */
[----:B------:R-:W-:Y:S01]  /*5550*/  @P5 STG.E.U16 desc[UR12][R4.64+0x52], R45 ;  /* 0x0000522d04005986 */ /* 0x000fe2000c10150c */
[----:B------:R-:W-:-:S02]  /*5560*/  ISETP.GT.AND P5, PT, R10, RZ, P0 ;  /* 0x000000ff0a00720c */ /* 0x000fc400007a4270 */
[----:B------:R-:W-:Y:S01]  /*5570*/  F2FP.F16.F32.PACK_AB R78, RZ, R78 ;  /* 0x0000004eff4e723e */ /* 0x000fe200000000ff */
[----:B0-----:R-:W-:Y:S01]  /*5580*/  @P2 IMAD.MOV.U32 R6, RZ, RZ, R16 ;  /* 0x000000ffff062224 */ /* 0x001fe200078e0010 */
[----:B------:R-:W-:Y:S01]  /*5590*/  F2FP.F16.F32.PACK_AB R79, RZ, R79 ;  /* 0x0000004fff4f723e */ /* 0x000fe200000000ff */
[----:B------:R-:W-:Y:S01]  /*55a0*/  @P2 IMAD.MOV.U32 R7, RZ, RZ, R17 ;  /* 0x000000ffff072224 */ /* 0x000fe200078e0011 */
[----:B------:R-:W-:Y:S02]  /*55b0*/  F2FP.F16.F32.PACK_AB R80, RZ, R80 ;  /* 0x00000050ff50723e */ /* 0x000fe400000000ff */
[----:B------:R-:W-:Y:S02]  /*55c0*/  F2FP.F16.F32.PACK_AB R81, RZ, R81 ;  /* 0x00000051ff51723e */ /* 0x000fe400000000ff */
[----:B------:R0:W-:Y:S01]  /*55d0*/  @P2 STG.E.U16 desc[UR12][R6.64+0x50], R46 ;  /* 0x0000502e06002986 */ /* 0x0001e2000c10150c */
[----:B------:R-:W-:Y:S02]  /*55e0*/  ISETP.GT.AND P2, PT, R3, 0x38, PT ;  /* 0x000000380300780c */ /* 0x000fe40003f44270 */
[----:B------:R-:W-:-:S02]  /*55f0*/  F2FP.F16.F32.PACK_AB R82, RZ, R82 ;  /* 0x00000052ff52723e */ /* 0x000fc400000000ff */
[----:B------:R-:W-:Y:S02]  /*5600*/  F2FP.F16.F32.PACK_AB R83, RZ, R83 ;  /* 0x00000053ff53723e */ /* 0x000fe400000000ff */
[----:B------:R-:W-:Y:S02]  /*5610*/  F2FP.F16.F32.PACK_AB R84, RZ, R84 ;  /* 0x00000054ff54723e */ /* 0x000fe400000000ff */
[----:B------:R-:W-:Y:S02]  /*5620*/  F2FP.F16.F32.PACK_AB R85, RZ, R85 ;  /* 0x00000055ff55723e */ /* 0x000fe400000000ff */
[----:B------:R-:W-:Y:S01]  /*5630*/  F2FP.F16.F32.PACK_AB R86, RZ, R86 ;  /* 0x00000056ff56723e */ /* 0x000fe200000000ff */
[----:B0-----:R-:W-:Y:S02]  /*5640*/  @P1 IMAD.MOV.U32 R6, RZ, RZ, R16 ;  /* 0x000000ffff061224 */ /* 0x001fe400078e0010 */
[----:B------:R-:W-:-:S05]  /*5650*/  @P1 IMAD.MOV.U32 R7, RZ, RZ, R17 ;  /* 0x000000ffff071224 */ /* 0x000fca00078e0011 */
[----:B------:R0:W-:Y:S01]  /*5660*/  @P1 STG.E.U16 desc[UR12][R6.64+0x52], R47 ;  /* 0x0000522f06001986 */ /* 0x0001e2000c10150c */
[C---:B------:R-:W-:Y:S02]  /*5670*/  ISETP.GT.AND P1, PT, R10.reuse, 0x8, P0 ;  /* 0x000000080a00780c */ /* 0x040fe40000724270 */
[----:B------:R-:W-:Y:S01]  /*5680*/  ISETP.GT.AND P0, PT, R3, 0x39, PT ;  /* 0x000000390300780c */ /* 0x000fe20003f04270 */
[----:B------:R-:W-:Y:S01]  /*5690*/  @P4 STG.E.U16 desc[UR12][R4.64+0x60], R48 ;  /* 0x0000603004004986 */ /* 0x000fe2000c10150c */
[C---:B------:R-:W-:Y:S02]  /*56a0*/  ISETP.GT.AND P4, PT, R10.reuse, RZ, P2 ;  /* 0x000000ff0a00720c */ /* 0x040fe40001784270 */
[C---:B------:R-:W-:Y:S01]  /*56b0*/  ISETP.GT.AND P2, PT, R10.reuse, 0x8, P2 ;  /* 0x000000080a00780c */ /* 0x040fe20001744270 */
[----:B------:R-:W-:Y:S01]  /*56c0*/  @P5 STG.E.U16 desc[UR12][R4.64+0x62], R49 ;  /* 0x0000623104005986 */ /* 0x000fe2000c10150c */
[----:B------:R-:W-:Y:S01]  /*56d0*/  ISETP.GT.AND P5, PT, R10, RZ, P0 ;  /* 0x000000ff0a00720c */ /* 0x000fe200007a4270 */
[----:B0-----:R-:W-:-:S02]  /*56e0*/  @P3 IMAD.MOV.U32 R6, RZ, RZ, R16 ;  /* 0x000000ffff063224 */ /* 0x001fc400078e0010 */
[----:B------:R-:W-:-:S05]  /*56f0*/  @P3 IMAD.MOV.U32 R7, RZ, RZ, R17 ;  /* 0x000000ffff073224 */ /* 0x000fca00078e0011 */
[----:B------:R0:W-:Y:S01]  /*5700*/  @P3 STG.E.U16 desc[UR12][R6.64+0x60], R50 ;  /* 0x0000603206003986 */ /* 0x0001e2000c10150c */
[----:B------:R-:W-:Y:S01]  /*5710*/  ISETP.GT.AND P3, PT, R3, 0x40, PT ;  /* 0x000000400300780c */ /* 0x000fe20003f64270 */
        /* <DEDUP_REMOVED lines=37> */
[C---:B------:R-:W-:Y:S02]  /*5970*/  ISETP.GT.AND P5, PT, R10.reuse, RZ, P0 ;  /* 0x000000ff0a00720c */ /* 0x040fe400007a4270 */
[----:B------:R-:W-:Y:S01]  /*5980*/  ISETP.GT.AND P0, PT, R10, 0x8, P0 ;  /* 0x000000080a00780c */ /* 0x000fe20000704270 */
[----:B0-----:R-:W-:-:S02]  /*5990*/  @P2 IMAD.MOV.U32 R6, RZ, RZ, R16 ;  /* 0x000000ffff062224 */ /* 0x001fc400078e0010 */
[----:B------:R-:W-:-:S05]  /*59a0*/  @P2 IMAD.MOV.U32 R7, RZ, RZ, R17 ;  /* 0x000000ffff072224 */ /* 0x000fca00078e0011 */
[----:B------:R0:W-:Y:S01]  /*59b0*/  @P2 STG.E.U16 desc[UR12][R6.64+0x90], R62 ;  /* 0x0000903e06002986 */ /* 0x0001e2000c10150c */
[----:B------:R-:W-:Y:S01]  /*59c0*/  ISETP.GT.AND P2, PT, R3, 0x59, PT ;  /* 0x000000590300780c */ /* 0x000fe20003f44270 */
[----:B0-----:R-:W-:Y:S02]  /*59d0*/  @P1 IMAD.MOV.U32 R6, RZ, RZ, R16 ;  /* 0x000000ffff061224 */ /* 0x001fe400078e0010 */
[----:B------:R-:W-:-:S05]  /*59e0*/  @P1 IMAD.MOV.U32 R7, RZ, RZ, R17 ;  /* 0x000000ffff071224 */ /* 0x000fca00078e0011 */
[----:B------:R0:W-:Y:S01]  /*59f0*/  @P1 STG.E.U16 desc[UR12][R6.64+0x92], R63 ;  /* 0x0000923f06001986 */ /* 0x0001e2000c10150c */
[----:B------:R-:W-:-:S03]  /*5a00*/  ISETP.GT.AND P1, PT, R3, 0x58, PT ;  /* 0x000000580300780c */ /* 0x000fc60003f24270 */
[----:B------:R-:W-:Y:S01]  /*5a10*/  @P4 STG.E.U16 desc[UR12][R4.64+0xa0], R64 ;  /* 0x0000a04004004986 */ /* 0x000fe2000c10150c */
[C---:B------:R-:W-:Y:S02]  /*5a20*/  ISETP.GT.AND P4, PT, R10.reuse, RZ, P1 ;  /* 0x000000ff0a00720c */ /* 0x040fe40000f84270 */
[C---:B------:R-:W-:Y:S01]  /*5a30*/  ISETP.GT.AND P1, PT, R10.reuse, 0x8, P1 ;  /* 0x000000080a00780c */ /* 0x040fe20000f24270 */
[----:B------:R-:W-:Y:S01]  /*5a40*/  @P5 STG.E.U16 desc[UR12][R4.64+0xa2], R65 ;  /* 0x0000a24104005986 */ /* 0x000fe2000c10150c */
[C---:B------:R-:W-:Y:S02]  /*5a50*/  ISETP.GT.AND P5, PT, R10.reuse, RZ, P2 ;  /* 0x000000ff0a00720c */ /* 0x040fe400017a4270 */
[----:B------:R-:W-:Y:S01]  /*5a60*/  ISETP.GT.AND P2, PT, R10, 0x8, P2 ;  /* 0x000000080a00780c */ /* 0x000fe20001744270 */
[----:B0-----:R-:W-:Y:S02]  /*5a70*/  @P3 IMAD.MOV.U32 R6, RZ, RZ, R16 ;  /* 0x000000ffff063224 */ /* 0x001fe400078e0010 */
        /* <DEDUP_REMOVED lines=15> */
[----:B------:R0:W-:Y:S02]  /*5b70*/  @P1 STG.E.U16 desc[UR12][R6.64+0xb0], R70 ;  /* 0x0000b04606001986 */ /* 0x0001e4000c10150c */
[----:B0-----:R-:W-:Y:S02]  /*5b80*/  @P2 IMAD.MOV.U32 R6, RZ, RZ, R16 ;  /* 0x000000ffff062224 */ /* 0x001fe400078e0010 */
[----:B------:R-:W-:-:S05]  /*5b90*/  @P2 IMAD.MOV.U32 R7, RZ, RZ, R17 ;  /* 0x000000ffff072224 */ /* 0x000fca00078e0011 */
[----:B------:R0:W-:Y:S01]  /*5ba0*/  @P2 STG.E.U16 desc[UR12][R6.64+0xb2], R71 ;  /* 0x0000b24706002986 */ /* 0x0001e2000c10150c */
[----:B------:R-:W-:-:S03]  /*5bb0*/  ISETP.GT.AND P2, PT, R3, 0x71, PT ;  /* 0x000000710300780c */ /* 0x000fc60003f44270 */
[----:B------:R-:W-:Y:S01]  /*5bc0*/  @P4 STG.E.U16 desc[UR12][R4.64+0xc0], R72 ;  /* 0x0000c04804004986 */ /* 0x000fe2000c10150c */
[----:B------:R-:W-:-:S03]  /*5bd0*/  ISETP.GT.AND P4, PT, R3, 0x68, PT ;  /* 0x000000680300780c */ /* 0x000fc60003f84270 */
[----:B------:R-:W-:Y:S01]  /*5be0*/  @P5 STG.E.U16 desc[UR12][R4.64+0xc2], R73 ;  /* 0x0000c24904005986 */ /* 0x000fe2000c10150c */
[----:B------:R-:W-:Y:S02]  /*5bf0*/  ISETP.GT.AND P5, PT, R3, 0x69, PT ;  /* 0x000000690300780c */ /* 0x000fe40003fa4270 */
[C---:B------:R-:W-:Y:S01]  /*5c00*/  ISETP.GT.AND P1, PT, R10.reuse, RZ, P4 ;  /* 0x000000ff0a00720c */ /* 0x040fe20002724270 */
[----:B0-----:R-:W-:Y:S01]  /*5c10*/  @P3 IMAD.MOV.U32 R6, RZ, RZ, R16 ;  /* 0x000000ffff063224 */ /* 0x001fe200078e0010 */
[C---:B------:R-:W-:Y:S01]  /*5c20*/  ISETP.GT.AND P6, PT, R10.reuse, RZ, P5 ;  /* 0x000000ff0a00720c */ /* 0x040fe20002fc4270 */
[----:B------:R-:W-:Y:S01]  /*5c30*/  @P3 IMAD.MOV.U32 R7, RZ, RZ, R17 ;  /* 0x000000ffff073224 */ /* 0x000fe200078e0011 */
[----:B------:R-:W-:-:S04]  /*5c40*/  ISETP.GT.AND P4, PT, R10, 0x8, P4 ;  /* 0x000000080a00780c */ /* 0x000fc80002784270 */
[----:B------:R0:W-:Y:S01]  /*5c50*/  @P3 STG.E.U16 desc[UR12][R6.64+0xc0], R74 ;  /* 0x0000c04a06003986 */ /* 0x0001e2000c10150c */
[----:B------:R-:W-:-:S06]  /*5c60*/  ISETP.GT.AND P3, PT, R3, 0x70, PT ;  /* 0x000000700300780c */ /* 0x000fcc0003f64270 */
[----:B------:R-:W-:Y:S02]  /*5c70*/  @P6 IMAD.MOV.U32 R2, RZ, RZ, R4 ;  /* 0x000000ffff026224 */ /* 0x000fe400078e0004 */
[----:B0-----:R-:W-:Y:S02]  /*5c80*/  @P0 IMAD.MOV.U32 R6, RZ, RZ, R16 ;  /* 0x000000ffff060224 */ /* 0x001fe400078e0010 */
[----:B------:R-:W-:-:S05]  /*5c90*/  @P0 IMAD.MOV.U32 R7, RZ, RZ, R17 ;  /* 0x000000ffff070224 */ /* 0x000fca00078e0011 */
[----:B------:R-:W-:Y:S01]  /*5ca0*/  @P0 STG.E.U16 desc[UR12][R6.64+0xc2], R75 ;  /* 0x0000c24b06000986 */ /* 0x000fe2000c10150c */
[----:B------:R-:W-:-:S03]  /*5cb0*/  ISETP.GT.AND P0, PT, R3, 0x79, PT ;  /* 0x000000790300780c */ /* 0x000fc60003f04270 */
[----:B------:R-:W-:Y:S01]  /*5cc0*/  @P1 STG.E.U16 desc[UR12][R4.64+0xd0], R76 ;  /* 0x0000d04c04001986 */ /* 0x000fe2000c10150c */
[----:B------:R-:W-:Y:S01]  /*5cd0*/  ISETP.GT.AND P1, PT, R3, 0x78, PT ;  /* 0x000000780300780c */ /* 0x000fe20003f24270 */
[----:B------:R-:W-:-:S05]  /*5ce0*/  @P6 IMAD.MOV.U32 R3, RZ, RZ, R5 ;  /* 0x000000ffff036224 */ /* 0x000fca00078e0005 */
[----:B------:R0:W-:Y:S01]  /*5cf0*/  @P6 STG.E.U16 desc[UR12][R2.64+0xd2], R77 ;  /* 0x0000d24d02006986 */ /* 0x0001e2000c10150c */
[C---:B------:R-:W-:Y:S02]  /*5d00*/  ISETP.GT.AND P6, PT, R10.reuse, 0x8, P5 ;  /* 0x000000080a00780c */ /* 0x040fe40002fc4270 */
[C---:B------:R-:W-:Y:S02]  /*5d10*/  ISETP.GT.AND P5, PT, R10.reuse, RZ, P3 ;  /* 0x000000ff0a00720c */ /* 0x040fe40001fa4270 */
[----:B------:R-:W-:Y:S01]  /*5d20*/  ISETP.GT.AND P3, PT, R10, 0x8, P3 ;  /* 0x000000080a00780c */ /* 0x000fe20001f64270 */
[----:B0-----:R-:W-:Y:S02]  /*5d30*/  @P4 IMAD.MOV.U32 R2, RZ, RZ, R16 ;  /* 0x000000ffff024224 */ /* 0x001fe400078e0010 */
[----:B------:R-:W-:-:S05]  /*5d40*/  @P4 IMAD.MOV.U32 R3, RZ, RZ, R17 ;  /* 0x000000ffff034224 */ /* 0x000fca00078e0011 */
[----:B------:R0:W-:Y:S01]  /*5d50*/  @P4 STG.E.U16 desc[UR12][R2.64+0xd0], R78 ;  /* 0x0000d04e02004986 */ /* 0x0001e2000c10150c */
        /* <DEDUP_REMOVED lines=14> */
[----:B------:R0:W-:Y:S02]  /*5e40*/  @P4 STG.E.U16 desc[UR12][R2.64+0xe2], R81 ;  /* 0x0000e25102004986 */ /* 0x0001e4000c10150c */
        /* <DEDUP_REMOVED lines=8> */
[----:B------:R0:W-:Y:S04]  /*5ed0*/  @P5 STG.E.U16 desc[UR12][R2.64+0xf0], R84 ;  /* 0x0000f05402005986 */ /* 0x0001e8000c10150c */
[----:B------:R1:W-:Y:S01]  /*5ee0*/  @P6 STG.E.U16 desc[UR12][R4.64+0xf2], R85 ;  /* 0x0000f25504006986 */ /* 0x0003e2000c10150c */
[----:B0-----:R-:W-:Y:S02]  /*5ef0*/  @P1 IMAD.MOV.U32 R2, RZ, RZ, R16 ;  /* 0x000000ffff021224 */ /* 0x001fe400078e0010 */
[----:B------:R-:W-:-:S05]  /*5f00*/  @P1 IMAD.MOV.U32 R3, RZ, RZ, R17 ;  /* 0x000000ffff031224 */ /* 0x000fca00078e0011 */
[----:B------:R1:W-:Y:S01]  /*5f10*/  @P1 STG.E.U16 desc[UR12][R2.64+0xf0], R86 ;  /* 0x0000f05602001986 */ /* 0x0003e2000c10150c */
[----:B------:R-:W-:Y:S05]  /*5f20*/  @!P0 EXIT ;  /* 0x000000000000894d */ /* 0x000fea0003800000 */
[----:B------:R-:W-:-:S05]  /*5f30*/  F2FP.F16.F32.PACK_AB R0, RZ, R0 ;  /* 0x00000000ff00723e */ /* 0x000fca00000000ff */
[----:B------:R-:W-:Y:S01]  /*5f40*/  STG.E.U16 desc[UR12][R16.64+0xf2], R0 ;  /* 0x0000f20010007986 */ /* 0x000fe2000c10150c */
[----:B------:R-:W-:Y:S05]  /*5f50*/  EXIT ;  /* 0x000000000000794d */ /* 0x000fea0003800000 */
.L_x_14:
[----:B------:R-:W-:-:S13]  /*5f60*/  ISETP.NE.AND P0, PT, R8, RZ, PT ;  /* 0x000000ff0800720c */ /* 0x000fda0003f05270 */
[----:B------:R-:W-:Y:S05]  /*5f70*/  @P0 EXIT ;  /* 0x000000000000094d */ /* 0x000fea0003800000 */
[----:B------:R-:W-:-:S13]  /*5f80*/  ELECT P0, URZ, PT ;  /* 0x00000000003f782f */ /* 0x000fda0003800000 */
[----:B------:R-:W-:Y:S05]  /*5f90*/  @!P0 BRA `(.L_x_153) ;  /* 0x0000000800308947 */ /* 0x000fea0003800000 */
[----:B------:R-:W-:-:S13]  /*5fa0*/  ISETP.GE.AND P0, PT, R6, 0x1, PT ;  /* 0x000000010600780c */ /* 0x000fda0003f06270 */
[----:B------:R-:W-:Y:S05]  /*5fb0*/  @!P0 BRA `(.L_x_153) ;  /* 0x0000000800288947 */ /* 0x000fea0003800000 */
[----:B---3-5:R-:W2:Y:S01]  /*5fc0*/  S2R R2, SR_CgaCtaId ;  /* 0x0000000000027919 */ /* 0x028ea20000008800 */
[----:B------:R-:W-:Y:S01]  /*5fd0*/  IMAD.SHL.U32 R21, R11, 0x40, RZ ;  /* 0x000000400b157824 */ /* 0x000fe200078e00ff */
[----:B------:R-:W-:Y:S01]  /*5fe0*/  ULDC UR4, c[0x0][0x384] ;  /* 0x0000e10000047ab9 */ /* 0x000fe20000000800 */
[----:B------:R-:W-:Y:S01]  /*5ff0*/  LOP3.LUT P0, RZ, R10, 0x1f, RZ, 0xc0, !PT ;  /* 0x0000001f0aff7812 */ /* 0x000fe2000780c0ff */
[----:B------:R-:W-:Y:S01]  /*6000*/  IMAD.SHL.U32 R20, R12, 0x80, RZ ;  /* 0x000000800c147824 */ /* 0x000fe200078e00ff */
[----:B------:R-:W-:Y:S01]  /*6010*/  ULDC UR5, c[0x0][0x388] ;  /* 0x0000e20000057ab9 */ /* 0x000fe20000000800 */
[----:B------:R-:W-:Y:S01]  /*6020*/  IMAD.HI.U32 R3, R21, UR4, RZ ;  /* 0x0000000415037c27 */ /* 0x000fe2000f8e00ff */
[C---:B------:R-:W-:Y:S02]  /*6030*/  ISETP.NE.AND P1, PT, R14.reuse, RZ, PT ;  /* 0x000000ff0e00720c */ /* 0x040fe40003f25270 */
[----:B------:R-:W-:Y:S02]  /*6040*/  CS2R R8, SRZ ;  /* 0x0000000000087805 */ /* 0x000fe4000001ff00 */
[----:B------:R-:W-:Y:S01]  /*6050*/  ISETP.NE.OR P0, PT, R14, RZ, !P0 ;  /* 0x000000ff0e00720c */ /* 0x000fe20004705670 */
[----:B------:R-:W-:Y:S01]  /*6060*/  VIADD R27, R6, 0x1 ;  /* 0x00000001061b7836 */ /* 0x000fe20000000000 */
[----:B------:R-:W-:Y:S01]  /*6070*/  LOP3.LUT R26, R4, 0x2, RZ, 0xfc, !PT ;  /* 0x00000002041a7812 */ /* 0x000fe200078efcff */
[----:B------:R-:W-:Y:S01]  /*6080*/  IMAD.MOV.U32 R5, RZ, RZ, 0x1 ;  /* 0x00000001ff057424 */ /* 0x000fe200078e00ff */
[----:B------:R-:W-:Y:S01]  /*6090*/  CS2R R10, SRZ ;  /* 0x00000000000a7805 */ /* 0x000fe2000001ff00 */
[----:B------:R-:W-:Y:S01]  /*60a0*/  IMAD.MOV.U32 R7, RZ, RZ, RZ ;  /* 0x000000ffff077224 */ /* 0x000fe200078e00ff */
[----:B------:R-:W-:Y:S01]  /*60b0*/  SHF.R.U32.HI R3, RZ, UR5, R3 ;  /* 0x00000005ff037c19 */ /* 0x000fe20008011603 */
[----:B------:R-:W-:-:S02]  /*60c0*/  VIADD R25, R20, 0x40 ;  /* 0x0000004014197836 */ /* 0x000fc40000000000 */
[C---:B--2---:R-:W-:Y:S02]  /*60d0*/  IMAD.SHL.U32 R0, R2.reuse, 0x800, RZ ;  /* 0x0000080002007824 */ /* 0x044fe400078e00ff */
[----:B------:R-:W-:-:S07]  /*60e0*/  IMAD.SHL.U32 R2, R2, 0x20, RZ ;  /* 0x0000002002027824 */ /* 0x000fce00078e00ff */
.L_x_157:
[----:B------:R-:W0:Y:S01]  /*60f0*/  S2R R13, SR_CgaCtaId ;  /* 0x00000000000d7919 */ /* 0x000e220000008800 */
[----:B------:R-:W-:-:S04]  /*6100*/  MOV R12, 0x400 ;  /* 0x00000400000c7802 */ /* 0x000fc80000000f00 */
[----:B0-----:R-:W-:Y:S02]  /*6110*/  LEA R16, R13, R12, 0x18 ;  /* 0x0000000c0d107211 */ /* 0x001fe400078ec0ff */
[----:B------:R-:W-:-:S03]  /*6120*/  SHF.L.U32 R12, R5, 0x1f, RZ ;  /* 0x0000001f050c7819 */ /* 0x000fc600000006ff */
[----:B------:R-:W-:-:S07]  /*6130*/  IMAD R15, R7, 0x8, R16 ;  /* 0x00000008070f7824 */ /* 0x000fce00078e0210 */
.L_x_154:
[----:B0-----:R0:W1:Y:S02]  /*6140*/  SYNCS.PHASECHK.TRANS64.TRYWAIT P2, [R15+URZ+0x36048], R12 ;  /* 0x0360480c0f0075a7 */ /* 0x001064000804017f */
[----:B-1----:R-:W-:Y:S05]  /*6150*/  @!P2 NANOSLEEP.SYNCS 0x989680 ;  /* 0x009896800000a95d */ /* 0x002fea0003900000 */
[----:B------:R-:W1:Y:S02]  /*6160*/  @!P2 SYNCS.PHASECHK.TRANS64 P2, [R15+URZ+0x36048], R12 ;  /* 0x0360480c0f00a5a7 */ /* 0x000e64000804007f */
[----:B-1----:R-:W-:Y:S05]  /*6170*/  @!P2 BRA `(.L_x_154) ;  /* 0xfffffffc00f0a947 */ /* 0x002fea000383ffff */
[----:B0-----:R-:W0:Y:S02]  /*6180*/  @!P1 LDC R12, c[0x0][0x580] ;  /* 0x00016000ff0c9b82 */ /* 0x001e240000000800 */
[----:B0-----:R0:W-:Y:S02]  /*6190*/  @!P1 SYNCS.ARRIVE.TRANS64 RZ, [R15+URZ+0x36000], R12 ;  /* 0x0360000c0fff99a7 */ /* 0x0011e4000800003f */
[----:B0-----:R-:W-:-:S04]  /*61a0*/  PRMT R12, R26, 0x9910, RZ ;  /* 0x000099101a0c7816 */ /* 0x001fc800000000ff */
[----:B------:R-:W-:-:S13]  /*61b0*/  ISETP.NE.AND P2, PT, R12, 0x2, PT ;  /* 0x000000020c00780c */ /* 0x000fda0003f45270 */
[----:B------:R-:W-:Y:S05]  /*61c0*/  @P2 BRA `(.L_x_155) ;  /* 0x0000000000042947 */ /* 0x000fea0003800000 */
[----:B------:R-:W-:Y:S01]  /*61d0*/  BPT.TRAP 0x1 ;  /* 0x000000040000795c */ /* 0x000fe20000300000 */
.L_x_155:
[----:B------:R-:W-:Y:S05]  /*61e0*/  @P0 BRA `(.L_x_156) ;  /* 0x0000000000040947 */ /* 0x000fea0003800000 */
[----:B------:R-:W-:Y:S01]  /*61f0*/  BPT.TRAP 0x1 ;  /* 0x000000040000795c */ /* 0x000fe20000300000 */
.L_x_156:
[----:B------:R-:W0:Y:S01]  /*6200*/  LDC R14, c[0x0][0x380] ;  /* 0x0000e000ff0e7b82 */ /* 0x000e220000000800 */
[----:B------:R-:W-:Y:S01]  /*6210*/  R2UR UR4, R3 ;  /* 0x00000000030472ca */ /* 0x000fe200000e0000 */
[----:B------:R-:W-:Y:S01]  /*6220*/  IMAD.SHL.U32 R13, R7, 0x2000, RZ ;  /* 0x00002000070d7824 */ /* 0x000fe200078e00ff */
[----:B------:R-:W-:Y:S01]  /*6230*/  R2UR UR16, R21 ;  /* 0x00000000151072ca */ /* 0x000fe200000e0000 */
[----:B------:R-:W-:Y:S01]  /*6240*/  ULDC UR18, c[0x0][0x38c] ;  /* 0x0000e30000127ab9 */ /* 0x000fe20000000800 */
[----:B------:R-:W-:Y:S01]  /*6250*/  ULDC UR19, c[0x0][0x398] ;  /* 0x0000e60000137ab9 */ /* 0x000fe20000000800 */
[----:B------:R-:W-:Y:S01]  /*6260*/  UISETP.NE.AND UP0, UPT, UR18, 0x1, UPT ;  /* 0x000000011200788c */ /* 0x000fe2000bf05270 */
[----:B------:R-:W-:Y:S01]  /*6270*/  IMAD.IADD R24, R16, 0x1, R13 ;  /* 0x0000000110187824 */ /* 0x000fe200078e020d */
[----:B------:R-:W1:Y:S01]  /*6280*/  LDC.64 R18, c[0x0][0x3d0] ;  /* 0x0000f400ff127b82 */ /* 0x000e620000000a00 */
[----:B------:R-:W-:Y:S01]  /*6290*/  R2UR UR25, R15 ;  /* 0x000000000f1972ca */ /* 0x000fe200000e0000 */
[C---:B------:R-:W-:Y:S01]  /*62a0*/  VIADD R15, R11.reuse, 0x1 ;  /* 0x000000010b0f7836 */ /* 0x040fe20000000000 */
[----:B------:R-:W-:Y:S01]  /*62b0*/  R2UR UR26, R10 ;  /* 0x000000000a1a72ca */ /* 0x000fe200000e0000 */
[----:B------:R-:W-:Y:S01]  /*62c0*/  ULDC UR31, c[0x0][0x3ec] ;  /* 0x0000fb00001f7ab9 */ /* 0x000fe20000000800 */
[----:B------:R-:W-:Y:S01]  /*62d0*/  R2UR UR20, R11 ;  /* 0x000000000b1472ca */ /* 0x000fe200000e0000 */
[----:B------:R-:W-:Y:S01]  /*62e0*/  ULDC.64 UR8, c[0x0][0x3c0] ;  /* 0x0000f00000087ab9 */ /* 0x000fe20000000a00 */
[----:B------:R-:W-:Y:S01]  /*62f0*/  R2UR UR36, R2 ;  /* 0x00000000022472ca */ /* 0x000fe200000e0000 */
[----:B------:R-:W2:Y:S01]  /*6300*/  LDC.64 R22, c[0x0][0x3e0] ;  /* 0x0000f800ff167b82 */ /* 0x000ea20000000a00 */
[----:B------:R-:W-:Y:S01]  /*6310*/  @UP0 ULDC.64 UR6, c[0x0][0x390] ;  /* 0x0000e40000060ab9 */ /* 0x000fe20000000a00 */
[----:B------:R-:W-:Y:S01]  /*6320*/  ULDC.64 UR34, c[0x0][0x198] ;  /* 0x0000660000227ab9 */ /* 0x000fe20000000a00 */
[----:B------:R-:W-:Y:S01]  /*6330*/  VIADD R27, R27, 0xffffffff ;  /* 0xffffffff1b1b7836 */ /* 0x000fe20000000000 */
[----:B------:R-:W-:Y:S01]  /*6340*/  R2UR UR21, R9 ;  /* 0x00000000091572ca */ /* 0x000fe200000e0000 */
[----:B------:R-:W-:Y:S01]  /*6350*/  ULDC.64 UR28, c[0x0][0x3f0] ;  /* 0x0000fc00001c7ab9 */ /* 0x000fe20000000a00 */
[----:B------:R-:W-:Y:S01]  /*6360*/  R2UR UR22, R8 ;  /* 0x00000000081672ca */ /* 0x000fe200000e0000 */
[----:B------:R-:W-:Y:S01]  /*6370*/  UIADD3 UR25, UR25, 0x36000, URZ ;  /* 0x0003600019197890 */ /* 0x000fe2000fffe03f */
[----:B0-----:R-:W-:Y:S01]  /*6380*/  ISETP.NE.AND P2, PT, R14, 0x1, PT ;  /* 0x000000010e00780c */ /* 0x001fe20003f45270 */
[----:B------:R-:W-:Y:S01]  /*6390*/  USHF.L.U32 UR26, UR26, 0x6, URZ ;  /* 0x000000061a1a7899 */ /* 0x000fe2000800063f */
[----:B------:R-:W-:Y:S01]  /*63a0*/  ISETP.GT.AND P6, PT, R27, 0x1, PT ;  /* 0x000000011b00780c */ /* 0x000fe20003fc4270 */
[----:B------:R-:W-:Y:S01]  /*63b0*/  VIADD R7, R7, 0x1 ;  /* 0x0000000107077836 */ /* 0x000fe20000000000 */
[----:B------:R-:W-:Y:S01]  /*63c0*/  UMOV UR37, 0x30000 ;  /* 0x0003000000257882 */ /* 0x000fe20000000000 */
[----:B------:R-:W-:Y:S01]  /*63d0*/  UMOV UR32, 0x0 ;  /* 0x0000000000207882 */ /* 0x000fe20000000000 */
[----:B------:R-:W-:Y:S01]  /*63e0*/  UMOV UR33, 0x10000000 ;  /* 0x1000000000217882 */ /* 0x000fe20000000000 */
[----:B------:R-:W-:Y:S01]  /*63f0*/  UMOV UR12, UR20 ;  /* 0x00000014000c7c82 */ /* 0x000fe20008000000 */
[----:B------:R-:W-:Y:S01]  /*6400*/  ISETP.NE.AND P5, PT, R7, 0x9, PT ;  /* 0x000000090700780c */ /* 0x000fe20003fa5270 */
[----:B------:R-:W-:-:S02]  /*6410*/  UMOV UR13, UR21 ;  /* 0x00000015000d7c82 */ /* 0x000fc40008000000 */
[----:B------:R-:W-:Y:S01]  /*6420*/  UMOV UR14, UR22 ;  /* 0x00000016000e7c82 */ /* 0x000fe20008000000 */
[----:B------:R-:W-:Y:S01]  /*6430*/  SEL R7, R7, RZ, P5 ;  /* 0x000000ff07077207 */ /* 0x000fe20002800000 */
[----:B------:R-:W-:-:S05]  /*6440*/  @P2 IMAD.U32 R12, RZ, RZ, UR4 ;  /* 0x00000004ff0c2e24 */ /* 0x000fca000f8e00ff */
[----:B------:R-:W-:Y:S02]  /*6450*/  @P2 R2UR UR16, R12 ;  /* 0x000000000c1022ca */ /* 0x000fe400000e0000 */
[----:B------:R-:W-:Y:S01]  /*6460*/  LOP3.LUT R12, R13, 0x800, R0, 0xf8, !PT ;  /* 0x000008000d0c7812 */ /* 0x000fe200078ef800 */
[----:B------:R-:W-:-:S04]  /*6470*/  VIADD R13, R10, 0x1 ;  /* 0x000000010a0d7836 */ /* 0x000fc80000000000 */
[----:B------:R-:W-:Y:S01]  /*6480*/  IMAD R12, R12, 0x2, R16 ;  /* 0x000000020c0c7824 */ /* 0x000fe200078e0210 */
[----:B------:R-:W-:Y:S01]  /*6490*/  ISETP.NE.AND P2, PT, R13, UR15, PT ;  /* 0x0000000f0d007c0c */ /* 0x000fe2000bf45270 */
[----:B------:R-:W0:Y:S03]  /*64a0*/  LDC.64 R16, c[0x0][0x3f8] ;  /* 0x0000fe00ff107b82 */ /* 0x000e260000000a00 */
[----:B------:R-:W-:Y:S01]  /*64b0*/  R2UR UR23, R12 ;  /* 0x000000000c1772ca */ /* 0x000fe200000e0000 */
[----:B------:R-:W-:Y:S02]  /*64c0*/  UIMAD.WIDE.U32 UR4, UR16, UR6, URZ ;  /* 0x00000006100472a5 */ /* 0x000fe4000f8e003f */
[----:B------:R-:W-:Y:S01]  /*64d0*/  UMOV UR17, UR16 ;  /* 0x0000001000117c82 */ /* 0x000fe20008000000 */
[----:B------:R-:W-:Y:S01]  /*64e0*/  UIADD3 UR4, -UR16, URZ, URZ ;  /* 0x0000003f10047290 */ /* 0x000fe2000fffe13f */
[----:B------:R-:W3:Y:S01]  /*64f0*/  LDC R12, c[0x0][0x400] ;  /* 0x00010000ff0c7b82 */ /* 0x000ee20000000800 */
[----:B------:R-:W-:-:S02]  /*6500*/  @UP0 USHF.R.U32.HI UR17, URZ, UR7, UR5 ;  /* 0x000000073f110299 */ /* 0x000fc40008011605 */
[----:B------:R-:W-:Y:S01]  /*6510*/  UISETP.NE.AND UP0, UPT, UR19, 0x1, UPT ;  /* 0x000000011300788c */ /* 0x000fe2000bf05270 */
[----:B------:R-:W-:Y:S01]  /*6520*/  @P2 IMAD.MOV R15, RZ, RZ, R11 ;  /* 0x000000ffff0f2224 */ /* 0x000fe200078e020b */
[----:B------:R-:W-:Y:S01]  /*6530*/  ULDC.64 UR6, c[0x0][0x3c8] ;  /* 0x0000f20000067ab9 */ /* 0x000fe20000000a00 */
[----:B------:R-:W-:Y:S01]  /*6540*/  IMAD R14, R14, UR4, R21 ;  /* 0x000000040e0e7c24 */ /* 0x000fe2000f8e0215 */
[----:B------:R-:W-:Y:S02]  /*6550*/  UIADD3 UR24, -UR17, URZ, URZ ;  /* 0x0000003f11187290 */ /* 0x000fe4000fffe13f */
[----:B--2---:R-:W-:Y:S01]  /*6560*/  ISETP.NE.AND P3, PT, R15, R22, PT ;  /* 0x000000160f00720c */ /* 0x004fe20003f65270 */
[----:B------:R-:W-:Y:S01]  /*6570*/  UMOV UR30, UR17 ;  /* 0x00000011001e7c82 */ /* 0x000fe20008000000 */
[----:B------:R-:W-:Y:S01]  /*6580*/  R2UR UR27, R14 ;  /* 0x000000000e1b72ca */ /* 0x000fe200000e0000 */
[----:B------:R-:W-:Y:S01]  /*6590*/  UIADD3 UR4, UP1, UR34, 0xf0, URZ ;  /* 0x000000f022047890 */ /* 0x000fe2000ff3e03f */
[----:B------:R-:W-:Y:S01]  /*65a0*/  VIADD R14, R8, 0x1 ;  /* 0x00000001080e7836 */ /* 0x000fe20000000000 */
[----:B------:R-:W-:Y:S01]  /*65b0*/  @UP0 ULDC UR10, c[0x0][0x39c] ;  /* 0x0000e700000a0ab9 */ /* 0x000fe20000000800 */
[----:B------:R-:W-:Y:S01]  /*65c0*/  UIADD3 UR34, UP2, UR34, 0x270, URZ ;  /* 0x0000027022227890 */ /* 0x000fe2000ff5e03f */
[----:B0-----:R-:W-:Y:S01]  /*65d0*/  IMAD R11, R11, UR7, R16 ;  /* 0x000000070b0b7c24 */ /* 0x001fe2000f8e0210 */
[----:B------:R-:W-:Y:S01]  /*65e0*/  UIMAD.WIDE.U32 UR10, UR17, UR10, URZ ;  /* 0x0000000a110a72a5 */ /* 0x000fe2000f8e003f */
[----:B-1----:R-:W-:Y:S01]  /*65f0*/  IMAD R10, R9, R18, R17 ;  /* 0x00000012090a7224 */ /* 0x002fe200078e0211 */
[----:B------:R-:W-:Y:S01]  /*6600*/  @UP0 ULDC UR7, c[0x0][0x3a0] ;  /* 0x0000e80000070ab9 */ /* 0x000fe20000000800 */
[----:B------:R-:W-:-:S02]  /*6610*/  UIADD3.X UR5, URZ, UR35, URZ, UP1, !UPT ;  /* 0x000000233f057290 */ /* 0x000fc40008ffe43f */
[----:B------:R-:W-:Y:S01]  /*6620*/  IMAD.U32 R11, R10, 0x20, R11 ;  /* 0x000000200a0b7824 */ /* 0x000fe200078e000b */
[----:B------:R-:W-:Y:S01]  /*6630*/  @UP0 USHF.R.U32.HI UR30, URZ, UR7, UR11 ;  /* 0x000000073f1e0299 */ /* 0x000fe2000801160b */
[----:B---3--:R-:W-:Y:S01]  /*6640*/  IMAD R12, R8, R19, R12 ;  /* 0x00000013080c7224 */ /* 0x008fe200078e020c */
[----:B------:R-:W-:Y:S01]  /*6650*/  UIMAD UR27, UR27, UR8, UR31 ;  /* 0x000000081b1b72a4 */ /* 0x000fe2000f8e021f */
[----:B------:R-:W-:Y:S01]  /*6660*/  R2UR UR10, R25 ;  /* 0x00000000190a72ca */ /* 0x000fe200000e0000 */
[----:B------:R-:W-:Y:S01]  /*6670*/  UIADD3 UR7, -UR30, URZ, URZ ;  /* 0x0000003f1e077290 */ /* 0x000fe2000fffe13f */
[----:B------:R-:W-:Y:S01]  /*6680*/  IMAD.U32 R11, R12, 0x400, R11 ;  /* 0x000004000c0b7824 */ /* 0x000fe200078e000b */
[----:B------:R-:W-:Y:S01]  /*6690*/  UIMAD UR8, UR18, UR24, UR16 ;  /* 0x00000018120872a4 */ /* 0x000fe2000f8e0210 */
[----:B------:R-:W-:Y:S01]  /*66a0*/  VIADD R12, R9, 0x1 ;  /* 0x00000001090c7836 */ /* 0x000fe20000000000 */
[----:B------:R-:W-:Y:S01]  /*66b0*/  UIMAD UR7, UR19, UR7, UR17 ;  /* 0x00000007130772a4 */ /* 0x000fe2000f8e0211 */
[----:B------:R-:W-:Y:S01]  /*66c0*/  @P3 IMAD.MOV R12, RZ, RZ, R9 ;  /* 0x000000ffff0c3224 */ /* 0x000fe200078e0209 */
[----:B------:R-:W-:Y:S01]  /*66d0*/  R2UR UR11, R11 ;  /* 0x000000000b0b72ca */ /* 0x000fe200000e0000 */
[----:B------:R-:W-:Y:S01]  /*66e0*/  UIMAD UR28, UR8, UR9, UR28 ;  /* 0x00000009081c72a4 */ /* 0x000fe2000f8e021c */
[----:B------:R-:W-:Y:S01]  /*66f0*/  R2UR UR24, R24 ;  /* 0x00000000181872ca */ /* 0x000fe200000e0000 */
[----:B------:R-:W-:Y:S01]  /*6700*/  UIMAD UR29, UR7, UR6, UR29 ;  /* 0x00000006071d72a4 */ /* 0x000fe2000f8e021d */
[----:B------:R-:W-:Y:S01]  /*6710*/  R2UR UR18, R20 ;  /* 0x00000000141272ca */ /* 0x000fe200000e0000 */
[----:B------:R-:W-:Y:S01]  /*6720*/  UIADD3.X UR35, URZ, UR35, URZ, UP2, !UPT ;  /* 0x000000233f237290 */ /* 0x000fe200097fe43f */
[C---:B------:R-:W-:Y:S01]  /*6730*/  ISETP.NE.AND P4, PT, R12.reuse, R23, PT ;  /* 0x000000170c00720c */ /* 0x040fe20003f85270 */
[----:B------:R-:W-:Y:S01]  /*6740*/  ULOP3.LUT UR19, UR26, 0x20, UR36, 0xf8, !UPT ;  /* 0x000000201a137892 */ /* 0x000fe2000f8ef824 */
[----:B------:R-:W-:Y:S01]  /*6750*/  SEL R10, RZ, 0x1, P5 ;  /* 0x00000001ff0a7807 */ /* 0x000fe20002800000 */
[----:B------:R-:W-:Y:S01]  /*6760*/  UIADD3 UR16, UR23, 0x12000, URZ ;  /* 0x0001200017107890 */ /* 0x000fe2000fffe03f */
[----:B------:R-:W-:Y:S01]  /*6770*/  SEL R11, R15, RZ, P3 ;  /* 0x000000ff0f0b7207 */ /* 0x000fe20001800000 */
[----:B------:R-:W-:Y:S01]  /*6780*/  UIADD3 UR8, UR23, 0x14000, URZ ;  /* 0x0001400017087890 */ /* 0x000fe2000fffe03f */
[----:B------:R-:W-:Y:S01]  /*6790*/  LOP3.LUT R5, R5, R10, RZ, 0x3c, !PT ;  /* 0x0000000a05057212 */ /* 0x000fe200078e3cff */
[----:B------:R-:W-:Y:S01]  /*67a0*/  UPRMT UR6, UR11, 0x5410, URZ ;  /* 0x000054100b067896 */ /* 0x000fe2000800003f */
[----:B------:R-:W-:Y:S01]  /*67b0*/  SEL R10, R13, RZ, P2 ;  /* 0x000000ff0d0a7207 */ /* 0x000fe20001000000 */
[----:B------:R-:W-:Y:S01]  /*67c0*/  UMOV UR17, UR25 ;  /* 0x0000001900117c82 */ /* 0x000fe20008000000 */
[----:B------:R-:W-:Y:S01]  /*67d0*/  UMOV UR9, UR25 ;  /* 0x0000001900097c82 */ /* 0x000fe20008000000 */
[----:B------:R-:W-:Y:S01]  /*67e0*/  UMOV UR11, UR19 ;  /* 0x00000013000b7c82 */ /* 0x000fe20008000000 */
[----:B------:R-:W-:Y:S01]  /*67f0*/  SEL R9, R12, RZ, P4 ;  /* 0x000000ff0c097207 */ /* 0x000fe20002000000 */
[----:B------:R-:W-:-:S03]  /*6800*/  @P4 IMAD.MOV R14, RZ, RZ, R8 ;  /* 0x000000ffff0e4224 */ /* 0x000fc600078e0208 */
[----:B------:R0:W-:Y:S01]  /*6810*/  UTMALDG.5D.IM2COL [UR24], [UR4], UR6 ;  /* 0x00000018040073b4 */ /* 0x0001e20008060006 */
[----:B------:R-:W-:Y:S01]  /*6820*/  IMAD.MOV.U32 R8, RZ, RZ, R14 ;  /* 0x000000ffff087224 */ /* 0x000fe200078e000e */
[----:B------:R0:W-:Y:S01]  /*6830*/  UTMALDG.5D.MULTICAST [UR16], [UR34], UR37, desc[UR32] ;  /* 0x00002010220073b4 */ /* 0x0001e20008021825 */
[----:B------:R0:W-:Y:S02]  /*6840*/  UTMALDG.5D.MULTICAST [UR8], [UR34], UR37, desc[UR32] ;  /* 0x00002008220073b4 */ /* 0x0001e40008021825 */
[----:B0-----:R-:W-:Y:S05]  /*6850*/  @P6 BRA `(.L_x_157) ;  /* 0xfffffff800246947 */ /* 0x001fea000383ffff */
.L_x_153:
[----:B------:R-:W-:Y:S01]  /*6860*/  ISETP.GE.U32.AND P2, PT, R6, 0x9, PT ;  /* 0x000000090600780c */ /* 0x000fe20003f46070 */
[----:B------:R-:W-:Y:S05]  /*6870*/  WARPSYNC.ALL ;  /* 0x0000000000007948 */ /* 0x000fea0003800000 */
[----:B------:R-:W-:-:S07]  /*6880*/  ELECT P1, URZ, PT ;  /* 0x00000000003f782f */ /* 0x000fce0003820000 */
[----:B---3-5:R-:W-:-:S05]  /*6890*/  @P2 IMAD.WIDE.U32 R2, R6, 0x38e38e39, RZ ;  /* 0x38e38e3906022825 */ /* 0x028fca00078e00ff */
[----:B--2---:R-:W-:-:S04]  /*68a0*/  @P2 SHF.R.U32.HI R0, RZ, 0x1, R3 ;  /* 0x00000001ff002819 */ /* 0x004fc80000011603 */
[----:B------:R-:W-:-:S04]  /*68b0*/  @P2 LOP3.LUT R0, R0, 0x1, RZ, 0xc0, !PT ;  /* 0x0000000100002812 */ /* 0x000fc800078ec0ff */
[----:B------:R-:W-:Y:S01]  /*68c0*/  @P2 ISETP.NE.U32.AND P0, PT, R0, 0x1, PT ;  /* 0x000000010000280c */ /* 0x000fe20003f05070 */
[----:B------:R-:W-:-:S12]  /*68d0*/  @!P1 EXIT ;  /* 0x000000000000994d */ /* 0x000fd80003800000 */
[----:B------:R-:W-:Y:S01]  /*68e0*/  LOP3.LUT R4, R4, 0x2, RZ, 0xfc, !PT ;  /* 0x0000000204047812 */ /* 0x000fe200078efcff */
[----:B------:R-:W-:Y:S01]  /*68f0*/  IMAD.MOV.U32 R0, RZ, RZ, 0x1 ;  /* 0x00000001ff007424 */ /* 0x000fe200078e00ff */
[----:B------:R-:W-:Y:S02]  /*6900*/  @P2 ISETP.NE.U32.AND.EX P0, PT, RZ, RZ, PT, P0 ;  /* 0x000000ffff00220c */ /* 0x000fe40003f05100 */
[----:B------:R-:W-:Y:S02]  /*6910*/  ISETP.NE.AND P1, PT, R4, 0x3, PT ;  /* 0x000000030400780c */ /* 0x000fe40003f25270 */
[----:B------:R-:W-:-:S11]  /*6920*/  @P2 SEL R0, RZ, 0x1, !P0 ;  /* 0x00000001ff002807 */ /* 0x000fd60004000000 */
[----:B------:R-:W-:Y:S05]  /*6930*/  @!P1 BRA `(.L_x_158) ;  /* 0x0000000000049947 */ /* 0x000fea0003800000 */
[----:B------:R-:W-:Y:S01]  /*6940*/  BPT.TRAP 0x1 ;  /* 0x000000040000795c */ /* 0x000fe20000300000 */
.L_x_158:
[----:B------:R-:W0:Y:S01]  /*6950*/  S2R R5, SR_CgaCtaId ;  /* 0x0000000000057919 */ /* 0x000e220000008800 */
[----:B------:R-:W-:Y:S01]  /*6960*/  IMAD.WIDE.U32 R2, R6, 0x38e38e39, RZ ;  /* 0x38e38e3906027825 */ /* 0x000fe200078e00ff */
[----:B------:R-:W-:-:S04]  /*6970*/  MOV R2, 0x400 ;  /* 0x0000040000027802 */ /* 0x000fc80000000f00 */
[----:B------:R-:W-:-:S05]  /*6980*/  SHF.R.U32.HI R3, RZ, 0x1, R3 ;  /* 0x00000001ff037819 */ /* 0x000fca0000011603 */
[----:B------:R-:W-:Y:S01]  /*6990*/  IMAD R6, R3, -0x9, R6 ;  /* 0xfffffff703067824 */ /* 0x000fe200078e0206 */
[----:B0-----:R-:W-:Y:S02]  /*69a0*/  LEA R2, R5, R2, 0x18 ;  /* 0x0000000205027211 */ /* 0x001fe400078ec0ff */
[----:B------:R-:W-:-:S03]  /*69b0*/  SHF.L.U32 R5, R0, 0x1f, RZ ;  /* 0x0000001f00057819 */ /* 0x000fc600000006ff */
[----:B------:R-:W-:-:S04]  /*69c0*/  VIADD R3, R2, 0x36048 ;  /* 0x0003604802037836 */ /* 0x000fc80000000000 */
[----:B------:R-:W-:-:S07]  /*69d0*/  IMAD R2, R6, 0x8, R3 ;  /* 0x0000000806027824 */ /* 0x000fce00078e0203 */
.L_x_159:
[----:B0-----:R0:W1:Y:S02]  /*69e0*/  SYNCS.PHASECHK.TRANS64.TRYWAIT P0, [R2+URZ], R5 ;  /* 0x00000005020075a7 */ /* 0x001064000800017f */
[----:B-1----:R-:W-:Y:S05]  /*69f0*/  @!P0 NANOSLEEP.SYNCS 0x989680 ;  /* 0x009896800000895d */ /* 0x002fea0003900000 */
[----:B------:R-:W1:Y:S02]  /*6a00*/  @!P0 SYNCS.PHASECHK.TRANS64 P0, [R2+URZ], R5 ;  /* 0x00000005020085a7 */ /* 0x000e64000800007f */
[----:B-1----:R-:W-:Y:S05]  /*6a10*/  @!P0 BRA `(.L_x_159) ;  /* 0xfffffffc00f08947 */ /* 0x002fea000383ffff */
[----:B------:R-:W-:-:S05]  /*6a20*/  VIADD R6, R6, 0x1 ;  /* 0x0000000106067836 */ /* 0x000fca0000000000 */
[----:B------:R-:W-:-:S04]  /*6a30*/  ISETP.NE.AND P0, PT, R6, 0x9, PT ;  /* 0x000000090600780c */ /* 0x000fc80003f05270 */
[----:B0-----:R-:W-:Y:S02]  /*6a40*/  SEL R5, RZ, 0x1, P0 ;  /* 0x00000001ff057807 */ /* 0x001fe40000000000 */
[----:B------:R-:W-:Y:S02]  /*6a50*/  SEL R6, R6, RZ, P0 ;  /* 0x000000ff06067207 */ /* 0x000fe40000000000 */
[----:B------:R-:W-:-:S03]  /*6a60*/  LOP3.LUT R7, R0, R5, RZ, 0x3c, !PT ;  /* 0x0000000500077212 */ /* 0x000fc600078e3cff */
[----:B------:R-:W-:Y:S01]  /*6a70*/  IMAD R0, R6, 0x8, R3 ;  /* 0x0000000806007824 */ /* 0x000fe200078e0203 */
[----:B------:R-:W-:-:S07]  /*6a80*/  SHF.L.U32 R5, R7, 0x1f, RZ ;  /* 0x0000001f07057819 */ /* 0x000fce00000006ff */
.L_x_160:
        /* <DEDUP_REMOVED lines=11> */
.L_x_161:
        /* <DEDUP_REMOVED lines=11> */
.L_x_162:
        /* <DEDUP_REMOVED lines=11> */
.L_x_163:
        /* <DEDUP_REMOVED lines=11> */
.L_x_164:
        /* <DEDUP_REMOVED lines=11> */
.L_x_165:
        /* <DEDUP_REMOVED lines=11> */
.L_x_166:
        /* <DEDUP_REMOVED lines=11> */
.L_x_167:
[----:B0-----:R0:W1:Y:S02]  /*6f60*/  SYNCS.PHASECHK.TRANS64.TRYWAIT P0, [R6+URZ], R3 ;  /* 0x00000003060075a7 */ /* 0x001064000800017f */
[----:B-1----:R-:W-:Y:S05]  /*6f70*/  @!P0 NANOSLEEP.SYNCS 0x989680 ;  /* 0x009896800000895d */ /* 0x002fea0003900000 */
[----:B------:R-:W1:Y:S02]  /*6f80*/  @!P0 SYNCS.PHASECHK.TRANS64 P0, [R6+URZ], R3 ;  /* 0x00000003060085a7 */ /* 0x000e64000800007f */
[----:B-1----:R-:W-:Y:S05]  /*6f90*/  @P0 EXIT ;  /* 0x000000000000094d */ /* 0x002fea0003800000 */
[----:B------:R-:W-:Y:S05]  /*6fa0*/  BRA `(.L_x_167) ;  /* 0xfffffffc00ec7947 */ /* 0x000fea000383ffff */
.L_x_168:
[----:B------:R-:W-:-:S00]  /*6fb0*/  BRA `(.L_x_168) ;  /* 0xfffffffc00fc7947 */ /* 0x000fc0000383ffff */
[----:B------:R-:W-:-:S00]  /*6fc0*/  NOP ;  /* 0x0000000000007918 */ /* 0x000fc00000000000 */
        /* <DEDUP_REMOVED lines=11> */
.L_x_169:


//--------------------- .nv.shared._ZN7cutlass13device_kernelINS_4conv6kernel13ConvUniversalINS1_16ConvProblemShapeILNS1_8OperatorE1ELi3EEENS1_10collective14CollectiveConvINS1_46MainloopSm90TmaGmmaWarpSpecializedImplicitGemmILS5_1ELi9ELi3EN4cute5tupleIJNSA_1CILi2EEENSC_ILi1EEESE_EEENS1_36KernelImplicitTmaWarpSpecializedSm90ELi1EEENSB_IJNSC_ILi64EEENSC_ILi128EEENSB_IJSI_EEEEEENS_6half_tESM_NSA_8TiledMMAINSA_8MMA_AtomIJNSA_4SM904GMMA26MMA_64x128x16_F32F16F16_SSILNSQ_5MajorE0ELSS_1ELNSQ_7ScaleInE1ELST_1EEEEEENSA_6LayoutINSB_IJSE_SE_SE_EEENSB_IJNSC_ILi0EEESY_SY_EEEEENSB_IJNSA_10UnderscoreES11_S11_EEEEENS7_6detail26Sm90ImplicitGemmTileTraitsINSA_20SM90_TMA_LOAD_IM2COLENSA_14ComposedLayoutINSA_7SwizzleILi3ELi4ELi3EEENSA_18smem_ptr_flag_bitsILi16EEENSW_INSB_IJNSB_IJNSC_ILi8EEES1C_EEENSB_IJSI_SE_EEENSB_IJSE_NSC_ILi9EEEEEEEEENSB_IJNSB_IJSI_NSC_ILi512EEEEEENSB_IJSE_SY_EEENSB_IJSY_NSC_ILi4096EEEEEEEEEEEEEvEENS15_INSA_23SM90_TMA_LOAD_MULTICASTENS17_IS19_S1B_NSW_INSB_IJNSB_IJSI_SD_EEES1D_S1G_EEENSB_IJNSB_IJSE_S1L_EEES1J_NSB_IJSY_NSC_ILi8192EEEEEEEEEEEEEvEEEENS_8epilogue10collective6detail29Sm90TmaWarpSpecializedAdapterINS23_15DefaultEpilogueISM_NSB_IJNSB_IJllllEEESE_SY_EEES28_NS22_6thread17LinearCombinationISM_Li1EffLNS29_9ScaleType4KindE0ELNS_15FloatRoundStyleE2ESM_EENS_4gemm15EpilogueDefaultEEEEEvvEEEEvNT_6ParamsE --------------------------
	.section	.nv.shared._ZN7cutlass13device_kernelINS_4conv6kernel13ConvUniversalINS1_16ConvProblemShapeILNS1_8OperatorE1ELi3EEENS1_10collective14CollectiveConvINS1_46MainloopSm90TmaGmmaWarpSpecializedImplicitGemmILS5_1ELi9ELi3EN4cute5tupleIJNSA_1CILi2EEENSC_ILi1EEESE_EEENS1_36KernelImplicitTmaWarpSpecializedSm90ELi1EEENSB_IJNSC_ILi64EEENSC_ILi128EEENSB_IJSI_EEEEEENS_6half_tESM_NSA_8TiledMMAINSA_8MMA_AtomIJNSA_4SM904GMMA26MMA_64x128x16_F32F16F16_SSILNSQ_5MajorE0ELSS_1ELNSQ_7ScaleInE1ELST_1EEEEEENSA_6LayoutINSB_IJSE_SE_SE_EEENSB_IJNSC_ILi0EEESY_SY_EEEEENSB_IJNSA_10UnderscoreES11_S11_EEEEENS7_6detail26Sm90ImplicitGemmTileTraitsINSA_20SM90_TMA_LOAD_IM2COLENSA_14ComposedLayoutINSA_7SwizzleILi3ELi4ELi3EEENSA_18smem_ptr_flag_bitsILi16EEENSW_INSB_IJNSB_IJNSC_ILi8EEES1C_EEENSB_IJSI_SE_EEENSB_IJSE_NSC_ILi9EEEEEEEEENSB_IJNSB_IJSI_NSC_ILi512EEEEEENSB_IJSE_SY_EEENSB_IJSY_NSC_ILi4096EEEEEEEEEEEEEvEENS15_INSA_23SM90_TMA_LOAD_MULTICASTENS17_IS19_S1B_NSW_INSB_IJNSB_IJSI_SD_EEES1D_S1G_EEENSB_IJNSB_IJSE_S1L_EEES1J_NSB_IJSY_NSC_ILi8192EEEEEEEEEEEEEvEEEENS_8epilogue10collective6detail29Sm90TmaWarpSpecializedAdapterINS23_15DefaultEpilogueISM_NSB_IJNSB_IJllllEEESE_SY_EEES28_NS22_6thread17LinearCombinationISM_Li1EffLNS29_9ScaleType4KindE0ELNS_15FloatRoundStyleE2ESM_EENS_4gemm15EpilogueDefaultEEEEEvvEEEEvNT_6ParamsE,"aw",@nobits
	.sectionflags	@""
	.align	16
	.zero		1024


//--------------------- .nv.shared.reserved.0     --------------------------
	.section	.nv.shared.reserved.0,"aw",@nobits
	.weak		__nv_reservedSMEM_offset_0_alias
	.size		__nv_reservedSMEM_offset_0_alias, 0, 0
	.other		__nv_reservedSMEM_offset_0_alias,@"STO_CUDA_RESERVED_SHARED STV_DEFAULT"
__nv_reservedSMEM_offset_0_alias:
	.zero		0


//--------------------- .nv.global                --------------------------
	.section	.nv.global,"aw",@nobits
.nv.global:
	.type		_ZN39_INTERNAL_a7a72e85_4_k_cu_e3ead432_29564cute1_E,@object
	.size		_ZN39_INTERNAL_a7a72e85_4_k_cu_e3ead432_29564cute1_E,(_ZN39_INTERNAL_a7a72e85_4_k_cu_e3ead432_29564cuda3std3__45__cpo6cbeginE - _ZN39_INTERNAL_a7a72e85_4_k_cu_e3ead432_29564cute1_E)
_ZN39_INTERNAL_a7a72e85_4_k_cu_e3ead432_29564cute1_E:
	.zero		1
	.type		_ZN39_INTERNAL_a7a72e85_4_k_cu_e3ead432_29564cuda3std3__45__cpo6cbeginE,@object
	.size		_ZN39_INTERNAL_a7a72e85_4_k_cu_e3ead432_29564cuda3std3__45__cpo6cbeginE,(_ZN39_INTERNAL_a7a72e85_4_k_cu_e3ead432_29564cuda3std3__48in_placeE - _ZN39_INTERNAL_a7a72e85_4_k_cu_e3ead432_29564cuda3std3__45__cpo6cbeginE)
_ZN39_INTERNAL_a7a72e85_4_k_cu_e3ead432_29564cuda3std3__45__cpo6cbeginE:
	.zero		1
	.type		_ZN39_INTERNAL_a7a72e85_4_k_cu_e3ead432_29564cuda3std3__48in_placeE,@object
	.size		_ZN39_INTERNAL_a7a72e85_4_k_cu_e3ead432_29564cuda3std3__48in_placeE,(_ZN39_INTERNAL_a7a72e85_4_k_cu_e3ead432_29564cuda3std6ranges3__45__cpo9iter_moveE - _ZN39_INTERNAL_a7a72e85_4_k_cu_e3ead432_29564cuda3std3__48in_placeE)
_ZN39_INTERNAL_a7a72e85_4_k_cu_e3ead432_29564cuda3std3__48in_placeE:
	.zero		1
	.type		_ZN39_INTERNAL_a7a72e85_4_k_cu_e3ead432_29564cuda3std6ranges3__45__cpo9iter_moveE,@object
	.size		_ZN39_INTERNAL_a7a72e85_4_k_cu_e3ead432_29564cuda3std6ranges3__45__cpo9iter_moveE,(_ZN39_INTERNAL_a7a72e85_4_k_cu_e3ead432_29564cuda3std3__45__cpo5beginE - _ZN39_INTERNAL_a7a72e85_4_k_cu_e3ead432_29564cuda3std6ranges3__45__cpo9iter_moveE)
_ZN39_INTERNAL_a7a72e85_4_k_cu_e3ead432_29564cuda3std6ranges3__45__cpo9iter_moveE:
	.zero		1
	.type		_ZN39_INTERNAL_a7a72e85_4_k_cu_e3ead432_29564cuda3std3__45__cpo5beginE,@object
	.size		_ZN39_INTERNAL_a7a72e85_4_k_cu_e3ead432_29564cuda3std3__45__cpo5beginE,(_ZN39_INTERNAL_a7a72e85_4_k_cu_e3ead432_29564cuda3std3__441_GLOBAL__N__a7a72e85_4_k_cu_e3ead432_29566ignoreE - _ZN39_INTERNAL_a7a72e85_4_k_cu_e3ead432_29564cuda3std3__45__cpo5beginE)
_ZN39_INTERNAL_a7a72e85_4_k_cu_e3ead432_29564cuda3std3__45__cpo5beginE:
	.zero		1
	.type		_ZN39_INTERNAL_a7a72e85_4_k_cu_e3ead432_29564cuda3std3__441_GLOBAL__N__a7a72e85_4_k_cu_e3ead432_29566ignoreE,@object
	.size		_ZN39_INTERNAL_a7a72e85_4_k_cu_e3ead432_29564cuda3std3__441_GLOBAL__N__a7a72e85_4_k_cu_e3ead432_29566ignoreE,(_ZN39_INTERNAL_a7a72e85_4_k_cu_e3ead432_29564cute7productE - _ZN39_INTERNAL_a7a72e85_4_k_cu_e3ead432_29564cuda3std3__441_GLOBAL__N__a7a72e85_4_k_cu_e3ead432_29566ignoreE)
_ZN39_INTERNAL_a7a72e85_4_k_cu_e3ead432_29564cuda3std3__441_GLOBAL__N__a7a72e85_4_k_cu_e3ead432_29566ignoreE:
	.zero		1
	.type		_ZN39_INTERNAL_a7a72e85_4_k_cu_e3ead432_29564cute7productE,@object
	.size		_ZN39_INTERNAL_a7a72e85_4_k_cu_e3ead432_29564cute7productE,(_ZN39_INTERNAL_a7a72e85_4_k_cu_e3ead432_29564cuda3std3__45__cpo3endE - _ZN39_INTERNAL_a7a72e85_4_k_cu_e3ead432_29564cute7productE)
_ZN39_INTERNAL_a7a72e85_4_k_cu_e3ead432_29564cute7productE:
	.zero		1
	.type		_ZN39_INTERNAL_a7a72e85_4_k_cu_e3ead432_29564cuda3std3__45__cpo3endE,@object
	.size		_ZN39_INTERNAL_a7a72e85_4_k_cu_e3ead432_29564cuda3std3__45__cpo3endE,(_ZN39_INTERNAL_a7a72e85_4_k_cu_e3ead432_29564cuda3std3__419piecewise_constructE - _ZN39_INTERNAL_a7a72e85_4_k_cu_e3ead432_29564cuda3std3__45__cpo3endE)
_ZN39_INTERNAL_a7a72e85_4_k_cu_e3ead432_29564cuda3std3__45__cpo3endE:
	.zero		1
	.type		_ZN39_INTERNAL_a7a72e85_4_k_cu_e3ead432_29564cuda3std3__419piecewise_constructE,@object
	.size		_ZN39_INTERNAL_a7a72e85_4_k_cu_e3ead432_29564cuda3std3__419piecewise_constructE,(_ZN39_INTERNAL_a7a72e85_4_k_cu_e3ead432_29564cuda3std3__45__cpo4cendE - _ZN39_INTERNAL_a7a72e85_4_k_cu_e3ead432_29564cuda3std3__419piecewise_constructE)
_ZN39_INTERNAL_a7a72e85_4_k_cu_e3ead432_29564cuda3std3__419piecewise_constructE:
	.zero		1
	.type		_ZN39_INTERNAL_a7a72e85_4_k_cu_e3ead432_29564cuda3std3__45__cpo4cendE,@object
	.size		_ZN39_INTERNAL_a7a72e85_4_k_cu_e3ead432_29564cuda3std3__45__cpo4cendE,(_ZN39_INTERNAL_a7a72e85_4_k_cu_e3ead432_29564cuda3std6ranges3__45__cpo4swapE - _ZN39_INTERNAL_a7a72e85_4_k_cu_e3ead432_29564cuda3std3__45__cpo4cendE)
_ZN39_INTERNAL_a7a72e85_4_k_cu_e3ead432_29564cuda3std3__45__cpo4cendE:
	.zero		1
	.type		_ZN39_INTERNAL_a7a72e85_4_k_cu_e3ead432_29564cuda3std6ranges3__45__cpo4swapE,@object
	.size		_ZN39_INTERNAL_a7a72e85_4_k_cu_e3ead432_29564cuda3std6ranges3__45__cpo4swapE,(.L_7 - _ZN39_INTERNAL_a7a72e85_4_k_cu_e3ead432_29564cuda3std6ranges3__45__cpo4swapE)
_ZN39_INTERNAL_a7a72e85_4_k_cu_e3ead432_29564cuda3std6ranges3__45__cpo4swapE:
	.zero		1
.L_7:


//--------------------- .nv.constant0._ZN7cutlass13device_kernelINS_4conv6kernel13ConvUniversalINS1_16ConvProblemShapeILNS1_8OperatorE1ELi3EEENS1_10collective14CollectiveConvINS1_46MainloopSm90TmaGmmaWarpSpecializedImplicitGemmILS5_1ELi9ELi3EN4cute5tupleIJNSA_1CILi2EEENSC_ILi1EEESE_EEENS1_36KernelImplicitTmaWarpSpecializedSm90ELi1EEENSB_IJNSC_ILi64EEENSC_ILi128EEENSB_IJSI_EEEEEENS_6half_tESM_NSA_8TiledMMAINSA_8MMA_AtomIJNSA_4SM904GMMA26MMA_64x128x16_F32F16F16_SSILNSQ_5MajorE0ELSS_1ELNSQ_7ScaleInE1ELST_1EEEEEENSA_6LayoutINSB_IJSE_SE_SE_EEENSB_IJNSC_ILi0EEESY_SY_EEEEENSB_IJNSA_10UnderscoreES11_S11_EEEEENS7_6detail26Sm90ImplicitGemmTileTraitsINSA_20SM90_TMA_LOAD_IM2COLENSA_14ComposedLayoutINSA_7SwizzleILi3ELi4ELi3EEENSA_18smem_ptr_flag_bitsILi16EEENSW_INSB_IJNSB_IJNSC_ILi8EEES1C_EEENSB_IJSI_SE_EEENSB_IJSE_NSC_ILi9EEEEEEEEENSB_IJNSB_IJSI_NSC_ILi512EEEEEENSB_IJSE_SY_EEENSB_IJSY_NSC_ILi4096EEEEEEEEEEEEEvEENS15_INSA_23SM90_TMA_LOAD_MULTICASTENS17_IS19_S1B_NSW_INSB_IJNSB_IJSI_SD_EEES1D_S1G_EEENSB_IJNSB_IJSE_S1L_EEES1J_NSB_IJSY_NSC_ILi8192EEEEEEEEEEEEEvEEEENS_8epilogue10collective6detail29Sm90TmaWarpSpecializedAdapterINS23_15DefaultEpilogueISM_NSB_IJNSB_IJllllEEESE_SY_EEES28_NS22_6thread17LinearCombinationISM_Li1EffLNS29_9ScaleType4KindE0ELNS_15FloatRoundStyleE2ESM_EENS_4gemm15EpilogueDefaultEEEEEvvEEEEvNT_6ParamsE --------------------------
	.section	.nv.constant0._ZN7cutlass13device_kernelINS_4conv6kernel13ConvUniversalINS1_16ConvProblemShapeILNS1_8OperatorE1ELi3EEENS1_10collective14CollectiveConvINS1_46MainloopSm90TmaGmmaWarpSpecializedImplicitGemmILS5_1ELi9ELi3EN4cute5tupleIJNSA_1CILi2EEENSC_ILi1EEESE_EEENS1_36KernelImplicitTmaWarpSpecializedSm90ELi1EEENSB_IJNSC_ILi64EEENSC_ILi128EEENSB_IJSI_EEEEEENS_6half_tESM_NSA_8TiledMMAINSA_8MMA_AtomIJNSA_4SM904GMMA26MMA_64x128x16_F32F16F16_SSILNSQ_5MajorE0ELSS_1ELNSQ_7ScaleInE1ELST_1EEEEEENSA_6LayoutINSB_IJSE_SE_SE_EEENSB_IJNSC_ILi0EEESY_SY_EEEEENSB_IJNSA_10UnderscoreES11_S11_EEEEENS7_6detail26Sm90ImplicitGemmTileTraitsINSA_20SM90_TMA_LOAD_IM2COLENSA_14ComposedLayoutINSA_7SwizzleILi3ELi4ELi3EEENSA_18smem_ptr_flag_bitsILi16EEENSW_INSB_IJNSB_IJNSC_ILi8EEES1C_EEENSB_IJSI_SE_EEENSB_IJSE_NSC_ILi9EEEEEEEEENSB_IJNSB_IJSI_NSC_ILi512EEEEEENSB_IJSE_SY_EEENSB_IJSY_NSC_ILi4096EEEEEEEEEEEEEvEENS15_INSA_23SM90_TMA_LOAD_MULTICASTENS17_IS19_S1B_NSW_INSB_IJNSB_IJSI_SD_EEES1D_S1G_EEENSB_IJNSB_IJSE_S1L_EEES1J_NSB_IJSY_NSC_ILi8192EEEEEEEEEEEEEvEEEENS_8epilogue10collective6detail29Sm90TmaWarpSpecializedAdapterINS23_15DefaultEpilogueISM_NSB_IJNSB_IJllllEEESE_SY_EEES28_NS22_6thread17LinearCombinationISM_Li1EffLNS29_9ScaleType4KindE0ELNS_15FloatRoundStyleE2ESM_EENS_4gemm15EpilogueDefaultEEEEEvvEEEEvNT_6ParamsE,"a",@progbits
	.sectionflags	@""
	.align	4
.nv.constant0._ZN7cutlass13device_kernelINS_4conv6kernel13ConvUniversalINS1_16ConvProblemShapeILNS1_8OperatorE1ELi3EEENS1_10collective14CollectiveConvINS1_46MainloopSm90TmaGmmaWarpSpecializedImplicitGemmILS5_1ELi9ELi3EN4cute5tupleIJNSA_1CILi2EEENSC_ILi1EEESE_EEENS1_36KernelImplicitTmaWarpSpecializedSm90ELi1EEENSB_IJNSC_ILi64EEENSC_ILi128EEENSB_IJSI_EEEEEENS_6half_tESM_NSA_8TiledMMAINSA_8MMA_AtomIJNSA_4SM904GMMA26MMA_64x128x16_F32F16F16_SSILNSQ_5MajorE0ELSS_1ELNSQ_7ScaleInE1ELST_1EEEEEENSA_6LayoutINSB_IJSE_SE_SE_EEENSB_IJNSC_ILi0EEESY_SY_EEEEENSB_IJNSA_10UnderscoreES11_S11_EEEEENS7_6detail26Sm90ImplicitGemmTileTraitsINSA_20SM90_TMA_LOAD_IM2COLENSA_14ComposedLayoutINSA_7SwizzleILi3ELi4ELi3EEENSA_18smem_ptr_flag_bitsILi16EEENSW_INSB_IJNSB_IJNSC_ILi8EEES1C_EEENSB_IJSI_SE_EEENSB_IJSE_NSC_ILi9EEEEEEEEENSB_IJNSB_IJSI_NSC_ILi512EEEEEENSB_IJSE_SY_EEENSB_IJSY_NSC_ILi4096EEEEEEEEEEEEEvEENS15_INSA_23SM90_TMA_LOAD_MULTICASTENS17_IS19_S1B_NSW_INSB_IJNSB_IJSI_SD_EEES1D_S1G_EEENSB_IJNSB_IJSE_S1L_EEES1J_NSB_IJSY_NSC_ILi8192EEEEEEEEEEEEEvEEEENS_8epilogue10collective6detail29Sm90TmaWarpSpecializedAdapterINS23_15DefaultEpilogueISM_NSB_IJNSB_IJllllEEESE_SY_EEES28_NS22_6thread17LinearCombinationISM_Li1EffLNS29_9ScaleType4KindE0ELNS_15FloatRoundStyleE2ESM_EENS_4gemm15EpilogueDefaultEEEEEvvEEEEvNT_6ParamsE:
	.zero		1664


//--------------------- SYMBOLS --------------------------

	.type		.nv.reservedSmem.offset0,@object
	.size		.nv.reservedSmem.offset0,0x4
